// auto-generated by cutlass_sweep.gemm — config: {"arch": "sm_90", "cluster_m": 1, "cluster_n": 1, "dtype": "e4m3", "dtype_b": "e4m3", "layout": "nt", "stages": 0, "tile_k": 256, "tile_m": 64, "tile_n": 128}
#include "cutlass/cutlass.h"
#include "cutlass/gemm/collective/collective_builder.hpp"
#include "cutlass/gemm/device/gemm_universal_adapter.h"
#include "cutlass/gemm/kernel/gemm_universal.hpp"
#include "cutlass/epilogue/collective/collective_builder.hpp"

using ElemA = cutlass::float_e4m3_t;
using ElemB = cutlass::float_e4m3_t;
using ElemCD = cutlass::float_e4m3_t;
using Acc  = float;
using TileShape    = cute::Shape<cute::_64, cute::_128, cute::_256>;
using ClusterShape = cute::Shape<cute::_1, cute::_1, cute::_1>;

using CollectiveEpilogue = typename cutlass::epilogue::collective::CollectiveBuilder<
    cutlass::arch::Sm90, cutlass::arch::OpClassTensorOp,
    TileShape, ClusterShape,
    cutlass::epilogue::collective::EpilogueTileAuto,
    Acc, Acc,
    ElemCD, cutlass::layout::RowMajor, 128 / cutlass::sizeof_bits<ElemCD>::value,
    ElemCD, cutlass::layout::RowMajor, 128 / cutlass::sizeof_bits<ElemCD>::value,
    cutlass::epilogue::collective::EpilogueScheduleAuto
  >::CollectiveOp;

using CollectiveMainloop = typename cutlass::gemm::collective::CollectiveBuilder<
    cutlass::arch::Sm90, cutlass::arch::OpClassTensorOp,
    ElemA, cutlass::layout::RowMajor, 128 / cutlass::sizeof_bits<ElemA>::value,
    ElemB, cutlass::layout::ColumnMajor, 128 / cutlass::sizeof_bits<ElemB>::value,
    Acc,
    TileShape, ClusterShape,
    cutlass::gemm::collective::StageCountAutoCarveout<static_cast<int>(sizeof(typename CollectiveEpilogue::SharedStorage))>,
    cutlass::gemm::collective::KernelScheduleAuto
  >::CollectiveOp;

using GemmKernel = cutlass::gemm::kernel::GemmUniversal<
    cute::Shape<int,int,int,int>,
    CollectiveMainloop,
    CollectiveEpilogue
>;
using Gemm = cutlass::gemm::device::GemmUniversalAdapter<GemmKernel>;

// Force the device kernel symbol into the cubin without needing a host main.
auto* _anchor = &cutlass::device_kernel<GemmKernel>;


// ===== COMPILED SASS (sm_90a) =====

	.target	sm_90a

	.elftype	@"ET_EXEC"


//--------------------- .note.nv.tkinfo           --------------------------
	.section	.note.nv.tkinfo,"",@"SHT_NOTE"
	.sectionflags	@"SHF_NOTE_NV_TKINFO"
	.tkinfo
        /*0018*/ 	.word	0x00000002
        /*0030*/ 	.string	""
        /*0030*/ 	.string	"ptxas"
        /*0030*/ 	.string	"Cuda compilation tools, release 13.0, V13.0.88"
        /*0030*/ 	.string	"Build cuda_13.0.r13.0/compiler.36424714_0"
        /*0030*/ 	.string	"-arch sm_90a -m 64 "



//--------------------- .note.nv.cuinfo           --------------------------
	.section	.note.nv.cuinfo,"",@"SHT_NOTE"
	.sectionflags	@"SHF_NOTE_NV_CUINFO"
        /*0018*/ 	.short	0x0002
        /*001a*/ 	.short	0x005a
        /*001c*/ 	.short	0x0082
	.zero		2


//--------------------- .nv.info                  --------------------------
	.section	.nv.info,"",@"SHT_CUDA_INFO"
	.align	4


	//----- nvinfo : EIATTR_REGCOUNT
	.align		4
        /*0000*/ 	.byte	0x04, 0x2f
        /*0002*/ 	.short	(.L_12 - .L_11)
	.align		4
.L_11:
        /*0004*/ 	.word	index@(_ZN7cutlass13device_kernelINS_4gemm6kernel13GemmUniversalIN4cute5tupleIJiiiiEEENS1_10collective13CollectiveMmaINS1_37MainloopSm90TmaGmmaWarpSpecializedFP8ILi4ENS5_IJNS4_1CILi1EEESB_SB_EEENS1_32KernelTmaWarpSpecializedPingpongEEENS5_IJNSA_ILi64EEENSA_ILi128EEENSA_ILi256EEEEEENS_12float_e4m3_tENS5_IJlSB_lEEESJ_SK_NS4_8TiledMMAINS4_8MMA_AtomIJNS4_4SM904GMMA31MMA_64x128x32_F32E4M3E4M3_SS_TNILNSO_7ScaleInE1ELSQ_1EEEEEENS4_6LayoutISC_NS5_IJNSA_ILi0EEESU_SU_EEEEENS5_IJNS4_10UnderscoreESX_SX_EEEEENS4_13SM90_TMA_LOADENS4_14ComposedLayoutINS4_7SwizzleILi3ELi4ELi3EEENS4_18smem_ptr_flag_bitsILi8EEENST_INS5_IJNSA_ILi8EEESG_EEENS5_IJSG_SB_EEEEEEEvNS4_8identityES10_S1A_vS1B_EENS_8epilogue10collective6detail29Sm90TmaWarpSpecializedAdapterINS1E_15DefaultEpilogueISJ_SK_SK_NS1D_6thread17LinearCombinationISJ_Li1EffLNS1I_9ScaleType4KindE0ELNS_15FloatRoundStyleE2ESJ_EENS1_15EpilogueDefaultEEEEEvvEEEEvNT_6ParamsE)
        /*0008*/ 	.word	0x000000a8


	//----- nvinfo : EIATTR_FRAME_SIZE
	.align		4
.L_12:
        /*000c*/ 	.byte	0x04, 0x11
        /*000e*/ 	.short	(.L_14 - .L_13)
	.align		4
.L_13:
        /*0010*/ 	.word	index@(_ZN7cutlass13device_kernelINS_4gemm6kernel13GemmUniversalIN4cute5tupleIJiiiiEEENS1_10collective13CollectiveMmaINS1_37MainloopSm90TmaGmmaWarpSpecializedFP8ILi4ENS5_IJNS4_1CILi1EEESB_SB_EEENS1_32KernelTmaWarpSpecializedPingpongEEENS5_IJNSA_ILi64EEENSA_ILi128EEENSA_ILi256EEEEEENS_12float_e4m3_tENS5_IJlSB_lEEESJ_SK_NS4_8TiledMMAINS4_8MMA_AtomIJNS4_4SM904GMMA31MMA_64x128x32_F32E4M3E4M3_SS_TNILNSO_7ScaleInE1ELSQ_1EEEEEENS4_6LayoutISC_NS5_IJNSA_ILi0EEESU_SU_EEEEENS5_IJNS4_10UnderscoreESX_SX_EEEEENS4_13SM90_TMA_LOADENS4_14ComposedLayoutINS4_7SwizzleILi3ELi4ELi3EEENS4_18smem_ptr_flag_bitsILi8EEENST_INS5_IJNSA_ILi8EEESG_EEENS5_IJSG_SB_EEEEEEEvNS4_8identityES10_S1A_vS1B_EENS_8epilogue10collective6detail29Sm90TmaWarpSpecializedAdapterINS1E_15DefaultEpilogueISJ_SK_SK_NS1D_6thread17LinearCombinationISJ_Li1EffLNS1I_9ScaleType4KindE0ELNS_15FloatRoundStyleE2ESJ_EENS1_15EpilogueDefaultEEEEEvvEEEEvNT_6ParamsE)
        /*0014*/ 	.word	0x00000000


	//----- nvinfo : EIATTR_MIN_STACK_SIZE
	.align		4
.L_14:
        /*0018*/ 	.byte	0x04, 0x12
        /*001a*/ 	.short	(.L_16 - .L_15)
	.align		4
.L_15:
        /*001c*/ 	.word	index@(_ZN7cutlass13device_kernelINS_4gemm6kernel13GemmUniversalIN4cute5tupleIJiiiiEEENS1_10collective13CollectiveMmaINS1_37MainloopSm90TmaGmmaWarpSpecializedFP8ILi4ENS5_IJNS4_1CILi1EEESB_SB_EEENS1_32KernelTmaWarpSpecializedPingpongEEENS5_IJNSA_ILi64EEENSA_ILi128EEENSA_ILi256EEEEEENS_12float_e4m3_tENS5_IJlSB_lEEESJ_SK_NS4_8TiledMMAINS4_8MMA_AtomIJNS4_4SM904GMMA31MMA_64x128x32_F32E4M3E4M3_SS_TNILNSO_7ScaleInE1ELSQ_1EEEEEENS4_6LayoutISC_NS5_IJNSA_ILi0EEESU_SU_EEEEENS5_IJNS4_10UnderscoreESX_SX_EEEEENS4_13SM90_TMA_LOADENS4_14ComposedLayoutINS4_7SwizzleILi3ELi4ELi3EEENS4_18smem_ptr_flag_bitsILi8EEENST_INS5_IJNSA_ILi8EEESG_EEENS5_IJSG_SB_EEEEEEEvNS4_8identityES10_S1A_vS1B_EENS_8epilogue10collective6detail29Sm90TmaWarpSpecializedAdapterINS1E_15DefaultEpilogueISJ_SK_SK_NS1D_6thread17LinearCombinationISJ_Li1EffLNS1I_9ScaleType4KindE0ELNS_15FloatRoundStyleE2ESJ_EENS1_15EpilogueDefaultEEEEEvvEEEEvNT_6ParamsE)
        /*0020*/ 	.word	0x00000000
.L_16:


//--------------------- .nv.compat                --------------------------
	.section	.nv.compat,"",@"SHT_CUDA_COMPAT_INFO"
	.align	4
        /*0000*/ 	.byte	0x02, 0x09, 0x01, 0x00, 0x02, 0x02, 0x04, 0x00, 0x02, 0x05, 0x05, 0x00, 0x03, 0x07, 0x01, 0x01
        /*0010*/ 	.byte	0x02, 0x03, 0x01, 0x00, 0x02, 0x06, 0x01, 0x00, 0x04, 0x0b, 0x08, 0x00, 0x00, 0x00, 0x00, 0x00
        /*0020*/ 	.byte	0x00, 0x00, 0x00, 0x00


//--------------------- .nv.info._ZN7cutlass13device_kernelINS_4gemm6kernel13GemmUniversalIN4cute5tupleIJiiiiEEENS1_10collective13CollectiveMmaINS1_37MainloopSm90TmaGmmaWarpSpecializedFP8ILi4ENS5_IJNS4_1CILi1EEESB_SB_EEENS1_32KernelTmaWarpSpecializedPingpongEEENS5_IJNSA_ILi64EEENSA_ILi128EEENSA_ILi256EEEEEENS_12float_e4m3_tENS5_IJlSB_lEEESJ_SK_NS4_8TiledMMAINS4_8MMA_AtomIJNS4_4SM904GMMA31MMA_64x128x32_F32E4M3E4M3_SS_TNILNSO_7ScaleInE1ELSQ_1EEEEEENS4_6LayoutISC_NS5_IJNSA_ILi0EEESU_SU_EEEEENS5_IJNS4_10UnderscoreESX_SX_EEEEENS4_13SM90_TMA_LOADENS4_14ComposedLayoutINS4_7SwizzleILi3ELi4ELi3EEENS4_18smem_ptr_flag_bitsILi8EEENST_INS5_IJNSA_ILi8EEESG_EEENS5_IJSG_SB_EEEEEEEvNS4_8identityES10_S1A_vS1B_EENS_8epilogue10collective6detail29Sm90TmaWarpSpecializedAdapterINS1E_15DefaultEpilogueISJ_SK_SK_NS1D_6thread17LinearCombinationISJ_Li1EffLNS1I_9ScaleType4KindE0ELNS_15FloatRoundStyleE2ESJ_EENS1_15EpilogueDefaultEEEEEvvEEEEvNT_6ParamsE --------------------------
	.section	.nv.info._ZN7cutlass13device_kernelINS_4gemm6kernel13GemmUniversalIN4cute5tupleIJiiiiEEENS1_10collective13CollectiveMmaINS1_37MainloopSm90TmaGmmaWarpSpecializedFP8ILi4ENS5_IJNS4_1CILi1EEESB_SB_EEENS1_32KernelTmaWarpSpecializedPingpongEEENS5_IJNSA_ILi64EEENSA_ILi128EEENSA_ILi256EEEEEENS_12float_e4m3_tENS5_IJlSB_lEEESJ_SK_NS4_8TiledMMAINS4_8MMA_AtomIJNS4_4SM904GMMA31MMA_64x128x32_F32E4M3E4M3_SS_TNILNSO_7ScaleInE1ELSQ_1EEEEEENS4_6LayoutISC_NS5_IJNSA_ILi0EEESU_SU_EEEEENS5_IJNS4_10UnderscoreESX_SX_EEEEENS4_13SM90_TMA_LOADENS4_14ComposedLayoutINS4_7SwizzleILi3ELi4ELi3EEENS4_18smem_ptr_flag_bitsILi8EEENST_INS5_IJNSA_ILi8EEESG_EEENS5_IJSG_SB_EEEEEEEvNS4_8identityES10_S1A_vS1B_EENS_8epilogue10collective6detail29Sm90TmaWarpSpecializedAdapterINS1E_15DefaultEpilogueISJ_SK_SK_NS1D_6thread17LinearCombinationISJ_Li1EffLNS1I_9ScaleType4KindE0ELNS_15FloatRoundStyleE2ESJ_EENS1_15EpilogueDefaultEEEEEvvEEEEvNT_6ParamsE,"",@"SHT_CUDA_INFO"
	.sectionflags	@""
	.align	4


	//----- nvinfo : EIATTR_CUDA_API_VERSION
	.align		4
        /*0000*/ 	.byte	0x04, 0x37
        /*0002*/ 	.short	(.L_18 - .L_17)
.L_17:
        /*0004*/ 	.word	0x00000082


	//----- nvinfo : EIATTR_KPARAM_INFO
	.align		4
.L_18:
        /*0008*/ 	.byte	0x04, 0x17
        /*000a*/ 	.short	(.L_20 - .L_19)
.L_19:
        /*000c*/ 	.word	0x00000000
        /*0010*/ 	.short	0x0000
        /*0012*/ 	.short	0x0070
        /*0014*/ 	.byte	0x00, 0xf0, 0x01, 0x10


	//----- nvinfo : EIATTR_SPARSE_MMA_MASK
	.align		4
.L_20:
        /*0018*/ 	.byte	0x03, 0x50
        /*001a*/ 	.short	0x0000


	//----- nvinfo : EIATTR_MAXREG_COUNT
	.align		4
        /*001c*/ 	.byte	0x03, 0x1b
        /*001e*/ 	.short	0x00a8


	//----- nvinfo : EIATTR_NUM_BARRIERS
	.align		4
        /*0020*/ 	.byte	0x02, 0x4c
        /*0022*/ 	.byte	0x01
	.zero		1


	//----- nvinfo : EIATTR_MERCURY_ISA_VERSION
	.align		4
        /*0024*/ 	.byte	0x03, 0x5f
        /*0026*/ 	.short	0x0101


	//----- nvinfo : EIATTR_INT_WARP_WIDE_INSTR_OFFSETS
	.align		4
        /*0028*/ 	.byte	0x04, 0x31
        /*002a*/ 	.short	(.L_22 - .L_21)


	//   ....[0]....
.L_21:
        /*002c*/ 	.word	0x00000470


	//   ....[1]....
        /*0030*/ 	.word	0x00000490


	//   ....[2]....
        /*0034*/ 	.word	0x00000510


	//   ....[3]....
        /*0038*/ 	.word	0x00000520


	//   ....[4]....
        /*003c*/ 	.word	0x00000530


	//   ....[5]....
        /*0040*/ 	.word	0x00000550


	//   ....[6]....
        /*0044*/ 	.word	0x000005b0


	//   ....[7]....
        /*0048*/ 	.word	0x000005d0


	//----- nvinfo : EIATTR_COOP_GROUP_MASK_REGIDS
	.align		4
.L_22:
        /*004c*/ 	.byte	0x04, 0x29
        /*004e*/ 	.short	(.L_24 - .L_23)


	//   ....[0]....
.L_23:
        /*0050*/ 	.word	0xffffffff


	//   ....[1]....
        /*0054*/ 	.word	0xffffffff


	//   ....[2]....
        /*0058*/ 	.word	0xffffffff


	//   ....[3]....
        /*005c*/ 	.word	0xffffffff


	//   ....[4]....
        /*0060*/ 	.word	0xffffffff


	//   ....[5]....
        /*0064*/ 	.word	0xffffffff


	//----- nvinfo : EIATTR_COOP_GROUP_INSTR_OFFSETS
	.align		4
.L_24:
        /*0068*/ 	.byte	0x04, 0x28
        /*006a*/ 	.short	(.L_26 - .L_25)


	//   ....[0]....
.L_25:
        /*006c*/ 	.word	0x00000050


	//   ....[1]....
        /*0070*/ 	.word	0x00000080


	//   ....[2]....
        /*0074*/ 	.word	0x00000180


	//   ....[3]....
        /*0078*/ 	.word	0x00000390


	//   ....[4]....
        /*007c*/ 	.word	0x000003d0


	//   ....[5]....
        /*0080*/ 	.word	0x00000410


	//----- nvinfo : EIATTR_REG_RECONFIG
	.align		4
.L_26:
        /*0084*/ 	.byte	0x01, 0x54
	.zero		2


	//----- nvinfo : EIATTR_MBARRIER_INSTR_OFFSETS
	.align		4
        /*0088*/ 	.byte	0x04, 0x39
        /*008a*/ 	.short	(.L_28 - .L_27)


	//   ....[0]....
.L_27:
        /*008c*/ 	.word	0x00000300
        /*0090*/ 	.word	0x000000ff
        /*0094*/ 	.word	0x00000000
        /*0098*/ 	.short	0x0100
        /*009a*/ 	.byte	0x09
	.zero		1


	//   ....[1]....
        /*009c*/ 	.word	0x00000310
        /*00a0*/ 	.word	0x000000ff
        /*00a4*/ 	.word	0x00000020
        /*00a8*/ 	.short	0x0100
        /*00aa*/ 	.byte	0x09
	.zero		1


	//   ....[2]....
        /*00ac*/ 	.word	0x00000320
        /*00b0*/ 	.word	0x000000ff
        /*00b4*/ 	.word	0x00000008
        /*00b8*/ 	.short	0x0100
        /*00ba*/ 	.byte	0x09
	.zero		1


	//   ....[3]....
        /*00bc*/ 	.word	0x00000330
        /*00c0*/ 	.word	0x000000ff
        /*00c4*/ 	.word	0x00000028
        /*00c8*/ 	.short	0x0100
        /*00ca*/ 	.byte	0x09
	.zero		1


	//   ....[4]....
        /*00cc*/ 	.word	0x00000340
        /*00d0*/ 	.word	0x000000ff
        /*00d4*/ 	.word	0x00000010
        /*00d8*/ 	.short	0x0100
        /*00da*/ 	.byte	0x09
	.zero		1


	//   ....[5]....
        /*00dc*/ 	.word	0x00000350
        /*00e0*/ 	.word	0x000000ff
        /*00e4*/ 	.word	0x00000030
        /*00e8*/ 	.short	0x0100
        /*00ea*/ 	.byte	0x09
	.zero		1


	//   ....[6]....
        /*00ec*/ 	.word	0x00000360
        /*00f0*/ 	.word	0x000000ff
        /*00f4*/ 	.word	0x00000018
        /*00f8*/ 	.short	0x0100
        /*00fa*/ 	.byte	0x09
	.zero		1


	//   ....[7]....
        /*00fc*/ 	.word	0x00000370
        /*0100*/ 	.word	0x000000ff
        /*0104*/ 	.word	0x00000038
        /*0108*/ 	.short	0x0100
        /*010a*/ 	.byte	0x09
	.zero		1


	//   ....[8]....
        /*010c*/ 	.word	0x000005f0
        /*0110*/ 	.word	0x000000ff
        /*0114*/ 	.word	0x00000070
        /*0118*/ 	.short	0x0100
        /*011a*/ 	.byte	0x09
	.zero		1


	//   ....[9]....
        /*011c*/ 	.word	0x00000600
        /*0120*/ 	.word	0x000000ff
        /*0124*/ 	.word	0x00000078
        /*0128*/ 	.short	0x0100
        /*012a*/ 	.byte	0x09
	.zero		1


	//   ....[10]....
        /*012c*/ 	.word	0x00000640
        /*0130*/ 	.word	0x000000ff
        /*0134*/ 	.word	0x00000050
        /*0138*/ 	.short	0x0100
        /*013a*/ 	.byte	0x0a
	.zero		1


	//   ....[11]....
        /*013c*/ 	.word	0x00000660
        /*0140*/ 	.word	0x000000ff
        /*0144*/ 	.word	0x00000058
        /*0148*/ 	.short	0x0100
        /*014a*/ 	.byte	0x0a
	.zero		1


	//   ....[12]....
        /*014c*/ 	.word	0x00000670
        /*0150*/ 	.word	0x000000ff
        /*0154*/ 	.word	0x00000060
        /*0158*/ 	.short	0x0100
        /*015a*/ 	.byte	0x0a
	.zero		1


	//   ....[13]....
        /*015c*/ 	.word	0x00000680
        /*0160*/ 	.word	0x000000ff
        /*0164*/ 	.word	0x00000068
        /*0168*/ 	.short	0x0100
        /*016a*/ 	.byte	0x0a
	.zero		1


	//   ....[14]....
        /*016c*/ 	.word	0x00001520
        /*0170*/ 	.word	0x0000000d
        /*0174*/ 	.word	0xfffffff8
        /*0178*/ 	.short	0x010a
        /*017a*/ 	.byte	0x3f
	.zero		1


	//   ....[15]....
        /*017c*/ 	.word	0x00001a00
        /*0180*/ 	.word	0x000000ff
        /*0184*/ 	.word	0x00000000
        /*0188*/ 	.short	0x010a
        /*018a*/ 	.byte	0x04
	.zero		1


	//   ....[16]....
        /*018c*/ 	.word	0x00001a40
        /*0190*/ 	.word	0x000000ff
        /*0194*/ 	.word	0x00000000
        /*0198*/ 	.short	0x010a
        /*019a*/ 	.byte	0x04
	.zero		1


	//   ....[17]....
        /*019c*/ 	.word	0x00002540
        /*01a0*/ 	.word	0x000000ff
        /*01a4*/ 	.word	0x00000000
        /*01a8*/ 	.short	0x010a
        /*01aa*/ 	.byte	0x10
	.zero		1


	//   ....[18]....
        /*01ac*/ 	.word	0x00002580
        /*01b0*/ 	.word	0x000000ff
        /*01b4*/ 	.word	0x00000000
        /*01b8*/ 	.short	0x010a
        /*01ba*/ 	.byte	0x10
	.zero		1


	//   ....[19]....
        /*01bc*/ 	.word	0x00002df0
        /*01c0*/ 	.word	0x000000ff
        /*01c4*/ 	.word	0x00000000
        /*01c8*/ 	.short	0x0101
        /*01ca*/ 	.byte	0x06
	.zero		1


	//   ....[20]....
        /*01cc*/ 	.word	0x00003350
        /*01d0*/ 	.word	0x00000091
        /*01d4*/ 	.word	0x00000000
        /*01d8*/ 	.short	0x0101
        /*01da*/ 	.byte	0x18
	.zero		1


	//   ....[21]....
        /*01dc*/ 	.word	0x00003430
        /*01e0*/ 	.word	0x000000ff
        /*01e4*/ 	.word	0x00000000
        /*01e8*/ 	.short	0x0101
        /*01ea*/ 	.byte	0x04
	.zero		1


	//   ....[22]....
        /*01ec*/ 	.word	0x00003490
        /*01f0*/ 	.word	0x0000000d
        /*01f4*/ 	.word	0x00000008
        /*01f8*/ 	.short	0x010a
        /*01fa*/ 	.byte	0x3f
	.zero		1


	//   ....[23]....
        /*01fc*/ 	.word	0x00007cb0
        /*0200*/ 	.word	0x0000000e
        /*0204*/ 	.word	0x00000000
        /*0208*/ 	.short	0x0101
        /*020a*/ 	.byte	0x18
	.zero		1


	//   ....[24]....
        /*020c*/ 	.word	0x00008730
        /*0210*/ 	.word	0x0000000d
        /*0214*/ 	.word	0x00000020
        /*0218*/ 	.short	0x010a
        /*021a*/ 	.byte	0x3f
	.zero		1


	//   ....[25]....
        /*021c*/ 	.word	0x00008b80
        /*0220*/ 	.word	0x00000004
        /*0224*/ 	.word	0x00000078
        /*0228*/ 	.short	0x0101
        /*022a*/ 	.byte	0x3f
	.zero		1


	//   ....[26]....
        /*022c*/ 	.word	0x000092f0
        /*0230*/ 	.word	0x00000005
        /*0234*/ 	.word	0x00000000
        /*0238*/ 	.short	0x010a
        /*023a*/ 	.byte	0x3f
	.zero		1


	//   ....[27]....
        /*023c*/ 	.word	0x00009370
        /*0240*/ 	.word	0x00000007
        /*0244*/ 	.word	0x00000000
        /*0248*/ 	.short	0x010a
        /*024a*/ 	.byte	0x3f
	.zero		1


	//   ....[28]....
        /*024c*/ 	.word	0x00009400
        /*0250*/ 	.word	0x00000006
        /*0254*/ 	.word	0x00000000
        /*0258*/ 	.short	0x010a
        /*025a*/ 	.byte	0x3f
	.zero		1


	//   ....[29]....
        /*025c*/ 	.word	0x00009490
        /*0260*/ 	.word	0x00000003
        /*0264*/ 	.word	0x00000000
        /*0268*/ 	.short	0x010a
        /*026a*/ 	.byte	0x3f
	.zero		1


	//   ....[30]....
        /*026c*/ 	.word	0x000094f0
        /*0270*/ 	.word	0x0000000d
        /*0274*/ 	.word	0xfffffff8
        /*0278*/ 	.short	0x010a
        /*027a*/ 	.byte	0x3f
	.zero		1


	//   ....[31]....
        /*027c*/ 	.word	0x00009550
        /*0280*/ 	.word	0x0000000b
        /*0284*/ 	.word	0x00000000
        /*0288*/ 	.short	0x010a
        /*028a*/ 	.byte	0x3f
	.zero		1


	//   ....[32]....
        /*028c*/ 	.word	0x000095b0
        /*0290*/ 	.word	0x00000092
        /*0294*/ 	.word	0x00000000
        /*0298*/ 	.short	0x010a
        /*029a*/ 	.byte	0x3f
	.zero		1


	//   ....[33]....
        /*029c*/ 	.word	0x00009600
        /*02a0*/ 	.word	0x0000000d
        /*02a4*/ 	.word	0x00000008
        /*02a8*/ 	.short	0x010a
        /*02aa*/ 	.byte	0x3f
	.zero		1


	//   ....[34]....
        /*02ac*/ 	.word	0x000096d0
        /*02b0*/ 	.word	0x0000000d
        /*02b4*/ 	.word	0x00000020
        /*02b8*/ 	.short	0x010a
        /*02ba*/ 	.byte	0x3f
	.zero		1


	//   ....[35]....
        /*02bc*/ 	.word	0x000097b0
        /*02c0*/ 	.word	0x00000005
        /*02c4*/ 	.word	0x00000000
        /*02c8*/ 	.short	0x010a
        /*02ca*/ 	.byte	0x3f
	.zero		1


	//   ....[36]....
        /*02cc*/ 	.word	0x00009800
        /*02d0*/ 	.word	0x00000007
        /*02d4*/ 	.word	0x00000000
        /*02d8*/ 	.short	0x010a
        /*02da*/ 	.byte	0x3f
	.zero		1


	//   ....[37]....
        /*02dc*/ 	.word	0x00009850
        /*02e0*/ 	.word	0x00000006
        /*02e4*/ 	.word	0x00000000
        /*02e8*/ 	.short	0x010a
        /*02ea*/ 	.byte	0x3f
	.zero		1


	//----- nvinfo : EIATTR_NUM_MBARRIERS
	.align		4
.L_28:
        /*02ec*/ 	.byte	0x03, 0x38
        /*02ee*/ 	.short	0x000e


	//----- nvinfo : EIATTR_EXIT_INSTR_OFFSETS
	.align		4
        /*02f0*/ 	.byte	0x04, 0x1c
        /*02f2*/ 	.short	(.L_30 - .L_29)


	//   ....[0]....
.L_29:
        /*02f4*/ 	.word	0x00001200


	//   ....[1]....
        /*02f8*/ 	.word	0x00001260


	//   ....[2]....
        /*02fc*/ 	.word	0x00008460


	//   ....[3]....
        /*0300*/ 	.word	0x00008490


	//   ....[4]....
        /*0304*/ 	.word	0x000094e0


	//----- nvinfo : EIATTR_MAX_THREADS
	.align		4
.L_30:
        /*0308*/ 	.byte	0x04, 0x05
        /*030a*/ 	.short	(.L_32 - .L_31)
.L_31:
        /*030c*/ 	.word	0x00000180
        /*0310*/ 	.word	0x00000001
        /*0314*/ 	.word	0x00000001


	//----- nvinfo : EIATTR_CRS_STACK_SIZE
	.align		4
.L_32:
        /*0318*/ 	.byte	0x04, 0x1e
        /*031a*/ 	.short	(.L_34 - .L_33)
.L_33:
        /*031c*/ 	.word	0x00000000


	//----- nvinfo : EIATTR_CBANK_PARAM_SIZE
	.align		4
.L_34:
        /*0320*/ 	.byte	0x03, 0x19
        /*0322*/ 	.short	0x0470


	//----- nvinfo : EIATTR_PARAM_CBANK
	.align		4
        /*0324*/ 	.byte	0x04, 0x0a
        /*0326*/ 	.short	(.L_36 - .L_35)
	.align		4
.L_35:
        /*0328*/ 	.word	index@(.nv.constant0._ZN7cutlass13device_kernelINS_4gemm6kernel13GemmUniversalIN4cute5tupleIJiiiiEEENS1_10collective13CollectiveMmaINS1_37MainloopSm90TmaGmmaWarpSpecializedFP8ILi4ENS5_IJNS4_1CILi1EEESB_SB_EEENS1_32KernelTmaWarpSpecializedPingpongEEENS5_IJNSA_ILi64EEENSA_ILi128EEENSA_ILi256EEEEEENS_12float_e4m3_tENS5_IJlSB_lEEESJ_SK_NS4_8TiledMMAINS4_8MMA_AtomIJNS4_4SM904GMMA31MMA_64x128x32_F32E4M3E4M3_SS_TNILNSO_7ScaleInE1ELSQ_1EEEEEENS4_6LayoutISC_NS5_IJNSA_ILi0EEESU_SU_EEEEENS5_IJNS4_10UnderscoreESX_SX_EEEEENS4_13SM90_TMA_LOADENS4_14ComposedLayoutINS4_7SwizzleILi3ELi4ELi3EEENS4_18smem_ptr_flag_bitsILi8EEENST_INS5_IJNSA_ILi8EEESG_EEENS5_IJSG_SB_EEEEEEEvNS4_8identityES10_S1A_vS1B_EENS_8epilogue10collective6detail29Sm90TmaWarpSpecializedAdapterINS1E_15DefaultEpilogueISJ_SK_SK_NS1D_6thread17LinearCombinationISJ_Li1EffLNS1I_9ScaleType4KindE0ELNS_15FloatRoundStyleE2ESJ_EENS1_15EpilogueDefaultEEEEEvvEEEEvNT_6ParamsE)
        /*032c*/ 	.short	0x0210
        /*032e*/ 	.short	0x0470


	//----- nvinfo : EIATTR_SW_WAR
	.align		4
.L_36:
        /*0330*/ 	.byte	0x04, 0x36
        /*0332*/ 	.short	(.L_38 - .L_37)
.L_37:
        /*0334*/ 	.word	0x00000008
.L_38:


//--------------------- .nv.callgraph             --------------------------
	.section	.nv.callgraph,"",@"SHT_CUDA_CALLGRAPH"
	.align	4
	.sectionentsize	8
	.align		4
        /*0000*/ 	.word	0x00000000
	.align		4
        /*0004*/ 	.word	0xffffffff
	.align		4
        /*0008*/ 	.word	0x00000000
	.align		4
        /*000c*/ 	.word	0xfffffffe
	.align		4
        /*0010*/ 	.word	0x00000000
	.align		4
        /*0014*/ 	.word	0xfffffffd
	.align		4
        /*0018*/ 	.word	0x00000000
	.align		4
        /*001c*/ 	.word	0xfffffffc


//--------------------- .nv.constant4             --------------------------
	.section	.nv.constant4,"a",@progbits
	.align	8
	.align		8
.nv.constant4:
        /*0000*/ 	.dword	_ZN39_INTERNAL_4ea899f8_4_k_cu_02b279ab_84534cuda3std3__45__cpo5beginE
	.align		8
        /*0008*/ 	.dword	_ZN39_INTERNAL_4ea899f8_4_k_cu_02b279ab_84534cuda3std3__45__cpo3endE
	.align		8
        /*0010*/ 	.dword	_ZN39_INTERNAL_4ea899f8_4_k_cu_02b279ab_84534cuda3std3__45__cpo6cbeginE
	.align		8
        /*0018*/ 	.dword	_ZN39_INTERNAL_4ea899f8_4_k_cu_02b279ab_84534cuda3std3__45__cpo4cendE
	.align		8
        /*0020*/ 	.dword	_ZN39_INTERNAL_4ea899f8_4_k_cu_02b279ab_84534cuda3std3__441_GLOBAL__N__4ea899f8_4_k_cu_02b279ab_84536ignoreE
	.align		8
        /*0028*/ 	.dword	_ZN39_INTERNAL_4ea899f8_4_k_cu_02b279ab_84534cuda3std3__419piecewise_constructE
	.align		8
        /*0030*/ 	.dword	_ZN39_INTERNAL_4ea899f8_4_k_cu_02b279ab_84534cuda3std3__48in_placeE
	.align		8
        /*0038*/ 	.dword	_ZN39_INTERNAL_4ea899f8_4_k_cu_02b279ab_84534cuda3std6ranges3__45__cpo4swapE
	.align		8
        /*0040*/ 	.dword	_ZN39_INTERNAL_4ea899f8_4_k_cu_02b279ab_84534cuda3std6ranges3__45__cpo9iter_moveE
	.align		8
        /*0048*/ 	.dword	_ZN39_INTERNAL_4ea899f8_4_k_cu_02b279ab_84534cute7productE
	.align		8
        /*0050*/ 	.dword	_ZN39_INTERNAL_4ea899f8_4_k_cu_02b279ab_84534cute1_E


//--------------------- .text._ZN7cutlass13device_kernelINS_4gemm6kernel13GemmUniversalIN4cute5tupleIJiiiiEEENS1_10collective13CollectiveMmaINS1_37MainloopSm90TmaGmmaWarpSpecializedFP8ILi4ENS5_IJNS4_1CILi1EEESB_SB_EEENS1_32KernelTmaWarpSpecializedPingpongEEENS5_IJNSA_ILi64EEENSA_ILi128EEENSA_ILi256EEEEEENS_12float_e4m3_tENS5_IJlSB_lEEESJ_SK_NS4_8TiledMMAINS4_8MMA_AtomIJNS4_4SM904GMMA31MMA_64x128x32_F32E4M3E4M3_SS_TNILNSO_7ScaleInE1ELSQ_1EEEEEENS4_6LayoutISC_NS5_IJNSA_ILi0EEESU_SU_EEEEENS5_IJNS4_10UnderscoreESX_SX_EEEEENS4_13SM90_TMA_LOADENS4_14ComposedLayoutINS4_7SwizzleILi3ELi4ELi3EEENS4_18smem_ptr_flag_bitsILi8EEENST_INS5_IJNSA_ILi8EEESG_EEENS5_IJSG_SB_EEEEEEEvNS4_8identityES10_S1A_vS1B_EENS_8epilogue10collective6detail29Sm90TmaWarpSpecializedAdapterINS1E_15DefaultEpilogueISJ_SK_SK_NS1D_6thread17LinearCombinationISJ_Li1EffLNS1I_9ScaleType4KindE0ELNS_15FloatRoundStyleE2ESJ_EENS1_15EpilogueDefaultEEEEEvvEEEEvNT_6ParamsE --------------------------
	.section	.text._ZN7cutlass13device_kernelINS_4gemm6kernel13GemmUniversalIN4cute5tupleIJiiiiEEENS1_10collective13CollectiveMmaINS1_37MainloopSm90TmaGmmaWarpSpecializedFP8ILi4ENS5_IJNS4_1CILi1EEESB_SB_EEENS1_32KernelTmaWarpSpecializedPingpongEEENS5_IJNSA_ILi64EEENSA_ILi128EEENSA_ILi256EEEEEENS_12float_e4m3_tENS5_IJlSB_lEEESJ_SK_NS4_8TiledMMAINS4_8MMA_AtomIJNS4_4SM904GMMA31MMA_64x128x32_F32E4M3E4M3_SS_TNILNSO_7ScaleInE1ELSQ_1EEEEEENS4_6LayoutISC_NS5_IJNSA_ILi0EEESU_SU_EEEEENS5_IJNS4_10UnderscoreESX_SX_EEEEENS4_13SM90_TMA_LOADENS4_14ComposedLayoutINS4_7SwizzleILi3ELi4ELi3EEENS4_18smem_ptr_flag_bitsILi8EEENST_INS5_IJNSA_ILi8EEESG_EEENS5_IJSG_SB_EEEEEEEvNS4_8identityES10_S1A_vS1B_EENS_8epilogue10collective6detail29Sm90TmaWarpSpecializedAdapterINS1E_15DefaultEpilogueISJ_SK_SK_NS1D_6thread17LinearCombinationISJ_Li1EffLNS1I_9ScaleType4KindE0ELNS_15FloatRoundStyleE2ESJ_EENS1_15EpilogueDefaultEEEEEvvEEEEvNT_6ParamsE,"ax",@progbits
	.align	128
.text._ZN7cutlass13device_kernelINS_4gemm6kernel13GemmUniversalIN4cute5tupleIJiiiiEEENS1_10collective13CollectiveMmaINS1_37MainloopSm90TmaGmmaWarpSpecializedFP8ILi4ENS5_IJNS4_1CILi1EEESB_SB_EEENS1_32KernelTmaWarpSpecializedPingpongEEENS5_IJNSA_ILi64EEENSA_ILi128EEENSA_ILi256EEEEEENS_12float_e4m3_tENS5_IJlSB_lEEESJ_SK_NS4_8TiledMMAINS4_8MMA_AtomIJNS4_4SM904GMMA31MMA_64x128x32_F32E4M3E4M3_SS_TNILNSO_7ScaleInE1ELSQ_1EEEEEENS4_6LayoutISC_NS5_IJNSA_ILi0EEESU_SU_EEEEENS5_IJNS4_10UnderscoreESX_SX_EEEEENS4_13SM90_TMA_LOADENS4_14ComposedLayoutINS4_7SwizzleILi3ELi4ELi3EEENS4_18smem_ptr_flag_bitsILi8EEENST_INS5_IJNSA_ILi8EEESG_EEENS5_IJSG_SB_EEEEEEEvNS4_8identityES10_S1A_vS1B_EENS_8epilogue10collective6detail29Sm90TmaWarpSpecializedAdapterINS1E_15DefaultEpilogueISJ_SK_SK_NS1D_6thread17LinearCombinationISJ_Li1EffLNS1I_9ScaleType4KindE0ELNS_15FloatRoundStyleE2ESJ_EENS1_15EpilogueDefaultEEEEEvvEEEEvNT_6ParamsE:
        .type           _ZN7cutlass13device_kernelINS_4gemm6kernel13GemmUniversalIN4cute5tupleIJiiiiEEENS1_10collective13CollectiveMmaINS1_37MainloopSm90TmaGmmaWarpSpecializedFP8ILi4ENS5_IJNS4_1CILi1EEESB_SB_EEENS1_32KernelTmaWarpSpecializedPingpongEEENS5_IJNSA_ILi64EEENSA_ILi128EEENSA_ILi256EEEEEENS_12float_e4m3_tENS5_IJlSB_lEEESJ_SK_NS4_8TiledMMAINS4_8MMA_AtomIJNS4_4SM904GMMA31MMA_64x128x32_F32E4M3E4M3_SS_TNILNSO_7ScaleInE1ELSQ_1EEEEEENS4_6LayoutISC_NS5_IJNSA_ILi0EEESU_SU_EEEEENS5_IJNS4_10UnderscoreESX_SX_EEEEENS4_13SM90_TMA_LOADENS4_14ComposedLayoutINS4_7SwizzleILi3ELi4ELi3EEENS4_18smem_ptr_flag_bitsILi8EEENST_INS5_IJNSA_ILi8EEESG_EEENS5_IJSG_SB_EEEEEEEvNS4_8identityES10_S1A_vS1B_EENS_8epilogue10collective6detail29Sm90TmaWarpSpecializedAdapterINS1E_15DefaultEpilogueISJ_SK_SK_NS1D_6thread17LinearCombinationISJ_Li1EffLNS1I_9ScaleType4KindE0ELNS_15FloatRoundStyleE2ESJ_EENS1_15EpilogueDefaultEEEEEvvEEEEvNT_6ParamsE,@function
        .size           _ZN7cutlass13device_kernelINS_4gemm6kernel13GemmUniversalIN4cute5tupleIJiiiiEEENS1_10collective13CollectiveMmaINS1_37MainloopSm90TmaGmmaWarpSpecializedFP8ILi4ENS5_IJNS4_1CILi1EEESB_SB_EEENS1_32KernelTmaWarpSpecializedPingpongEEENS5_IJNSA_ILi64EEENSA_ILi128EEENSA_ILi256EEEEEENS_12float_e4m3_tENS5_IJlSB_lEEESJ_SK_NS4_8TiledMMAINS4_8MMA_AtomIJNS4_4SM904GMMA31MMA_64x128x32_F32E4M3E4M3_SS_TNILNSO_7ScaleInE1ELSQ_1EEEEEENS4_6LayoutISC_NS5_IJNSA_ILi0EEESU_SU_EEEEENS5_IJNS4_10UnderscoreESX_SX_EEEEENS4_13SM90_TMA_LOADENS4_14ComposedLayoutINS4_7SwizzleILi3ELi4ELi3EEENS4_18smem_ptr_flag_bitsILi8EEENST_INS5_IJNSA_ILi8EEESG_EEENS5_IJSG_SB_EEEEEEEvNS4_8identityES10_S1A_vS1B_EENS_8epilogue10collective6detail29Sm90TmaWarpSpecializedAdapterINS1E_15DefaultEpilogueISJ_SK_SK_NS1D_6thread17LinearCombinationISJ_Li1EffLNS1I_9ScaleType4KindE0ELNS_15FloatRoundStyleE2ESJ_EENS1_15EpilogueDefaultEEEEEvvEEEEvNT_6ParamsE,(.L_x_203 - _ZN7cutlass13device_kernelINS_4gemm6kernel13GemmUniversalIN4cute5tupleIJiiiiEEENS1_10collective13CollectiveMmaINS1_37MainloopSm90TmaGmmaWarpSpecializedFP8ILi4ENS5_IJNS4_1CILi1EEESB_SB_EEENS1_32KernelTmaWarpSpecializedPingpongEEENS5_IJNSA_ILi64EEENSA_ILi128EEENSA_ILi256EEEEEENS_12float_e4m3_tENS5_IJlSB_lEEESJ_SK_NS4_8TiledMMAINS4_8MMA_AtomIJNS4_4SM904GMMA31MMA_64x128x32_F32E4M3E4M3_SS_TNILNSO_7ScaleInE1ELSQ_1EEEEEENS4_6LayoutISC_NS5_IJNSA_ILi0EEESU_SU_EEEEENS5_IJNS4_10UnderscoreESX_SX_EEEEENS4_13SM90_TMA_LOADENS4_14ComposedLayoutINS4_7SwizzleILi3ELi4ELi3EEENS4_18smem_ptr_flag_bitsILi8EEENST_INS5_IJNSA_ILi8EEESG_EEENS5_IJSG_SB_EEEEEEEvNS4_8identityES10_S1A_vS1B_EENS_8epilogue10collective6detail29Sm90TmaWarpSpecializedAdapterINS1E_15DefaultEpilogueISJ_SK_SK_NS1D_6thread17LinearCombinationISJ_Li1EffLNS1I_9ScaleType4KindE0ELNS_15FloatRoundStyleE2ESJ_EENS1_15EpilogueDefaultEEEEEvvEEEEvNT_6ParamsE)
        .other          _ZN7cutlass13device_kernelINS_4gemm6kernel13GemmUniversalIN4cute5tupleIJiiiiEEENS1_10collective13CollectiveMmaINS1_37MainloopSm90TmaGmmaWarpSpecializedFP8ILi4ENS5_IJNS4_1CILi1EEESB_SB_EEENS1_32KernelTmaWarpSpecializedPingpongEEENS5_IJNSA_ILi64EEENSA_ILi128EEENSA_ILi256EEEEEENS_12float_e4m3_tENS5_IJlSB_lEEESJ_SK_NS4_8TiledMMAINS4_8MMA_AtomIJNS4_4SM904GMMA31MMA_64x128x32_F32E4M3E4M3_SS_TNILNSO_7ScaleInE1ELSQ_1EEEEEENS4_6LayoutISC_NS5_IJNSA_ILi0EEESU_SU_EEEEENS5_IJNS4_10UnderscoreESX_SX_EEEEENS4_13SM90_TMA_LOADENS4_14ComposedLayoutINS4_7SwizzleILi3ELi4ELi3EEENS4_18smem_ptr_flag_bitsILi8EEENST_INS5_IJNSA_ILi8EEESG_EEENS5_IJSG_SB_EEEEEEEvNS4_8identityES10_S1A_vS1B_EENS_8epilogue10collective6detail29Sm90TmaWarpSpecializedAdapterINS1E_15DefaultEpilogueISJ_SK_SK_NS1D_6thread17LinearCombinationISJ_Li1EffLNS1I_9ScaleType4KindE0ELNS_15FloatRoundStyleE2ESJ_EENS1_15EpilogueDefaultEEEEEvvEEEEvNT_6ParamsE,@"STO_CUDA_ENTRY STV_DEFAULT"
_ZN7cutlass13device_kernelINS_4gemm6kernel13GemmUniversalIN4cute5tupleIJiiiiEEENS1_10collective13CollectiveMmaINS1_37MainloopSm90TmaGmmaWarpSpecializedFP8ILi4ENS5_IJNS4_1CILi1EEESB_SB_EEENS1_32KernelTmaWarpSpecializedPingpongEEENS5_IJNSA_ILi64EEENSA_ILi128EEENSA_ILi256EEEEEENS_12float_e4m3_tENS5_IJlSB_lEEESJ_SK_NS4_8TiledMMAINS4_8MMA_AtomIJNS4_4SM904GMMA31MMA_64x128x32_F32E4M3E4M3_SS_TNILNSO_7ScaleInE1ELSQ_1EEEEEENS4_6LayoutISC_NS5_IJNSA_ILi0EEESU_SU_EEEEENS5_IJNS4_10UnderscoreESX_SX_EEEEENS4_13SM90_TMA_LOADENS4_14ComposedLayoutINS4_7SwizzleILi3ELi4ELi3EEENS4_18smem_ptr_flag_bitsILi8EEENST_INS5_IJNSA_ILi8EEESG_EEENS5_IJSG_SB_EEEEEEEvNS4_8identityES10_S1A_vS1B_EENS_8epilogue10collective6detail29Sm90TmaWarpSpecializedAdapterINS1E_15DefaultEpilogueISJ_SK_SK_NS1D_6thread17LinearCombinationISJ_Li1EffLNS1I_9ScaleType4KindE0ELNS_15FloatRoundStyleE2ESJ_EENS1_15EpilogueDefaultEEEEEvvEEEEvNT_6ParamsE:
[----:B------:R-:W-:Y:S01]  /*0000*/  LDC R1, c[0x0][0x28] ;  /* 0x00000a00ff017b82 */ /* 0x000fe20000000800 */
[----:B------:R-:W0:Y:S01]  /*0010*/  S2R R8, SR_TID.X ;  /* 0x0000000000087919 */ /* 0x000e220000002100 */
[----:B------:R-:W-:Y:S01]  /*0020*/  ELECT P0, URZ, PT ;  /* 0x00000000003f782f */ /* 0x000fe20003800000 */
[----:B------:R-:W-:Y:S01]  /*0030*/  BSSY B0, `(.L_x_0) ;  /* 0x0000014000007945 */ /* 0x000fe20003800000 */
[----:B0-----:R-:W-:-:S05]  /*0040*/  SHF.R.U32.HI R0, RZ, 0x5, R8 ;  /* 0x00000005ff007819 */ /* 0x001fca0000011608 */
[----:B------:R-:W0:Y:S02]  /*0050*/  SHFL.IDX PT, R2, R0, RZ, 0x1f ;  /* 0x00001fff00027589 */ /* 0x000e2400000e0000 */
[----:B0-----:R-:W-:Y:S02]  /*0060*/  R2UR UR8, R2 ;  /* 0x00000000020872ca */ /* 0x001fe400000e0000 */
[----:B------:R-:W-:-:S05]  /*0070*/  SHF.R.U32.HI R2, RZ, 0x7, R8 ;  /* 0x00000007ff027819 */ /* 0x000fca0000011608 */
[----:B------:R0:W1:Y:S06]  /*0080*/  SHFL.IDX PT, R3, R2, RZ, 0x1f ;  /* 0x00001fff02037589 */ /* 0x00006c00000e0000 */
[----:B------:R-:W-:Y:S02]  /*0090*/  USHF.R.S32.HI UR4, URZ, 0x1f, UR8 ;  /* 0x0000001f3f047899 */ /* 0x000fe40008011408 */
[----:B------:R-:W-:Y:S02]  /*00a0*/  ISETP.NE.OR P0, PT, RZ, UR8, !P0 ;  /* 0x00000008ff007c0c */ /* 0x000fe4000c705670 */
[----:B------:R-:W-:-:S04]  /*00b0*/  ULEA.HI UR4, UR4, UR8, URZ, 0x2 ;  /* 0x0000000804047291 */ /* 0x000fc8000f8f103f */
[----:B------:R-:W-:-:S04]  /*00c0*/  ULOP3.LUT UR4, UR4, 0xfffffffc, URZ, 0xc0, !UPT ;  /* 0xfffffffc04047892 */ /* 0x000fc8000f8ec03f */
[----:B------:R-:W-:-:S03]  /*00d0*/  UIADD3 UR8, UR8, -UR4, URZ ;  /* 0x8000000408087290 */ /* 0x000fc6000fffe03f */
[----:B0-----:R-:W-:Y:S09]  /*00e0*/  @P0 BRA `(.L_x_1) ;  /* 0x0000000000200947 */ /* 0x001ff20003800000 */
[----:B------:R-:W-:Y:S02]  /*00f0*/  ULDC.64 UR4, c[0x0][0x198] ;  /* 0x0000660000047ab9 */ /* 0x000fe40000000a00 */
[----:B------:R-:W-:Y:S02]  /*0100*/  UIADD3 UR6, UP0, UR4, 0xf0, URZ ;  /* 0x000000f004067890 */ /* 0x000fe4000ff1e03f */
[----:B------:R-:W-:Y:S02]  /*0110*/  UIADD3 UR4, UP1, UR4, 0x1f0, URZ ;  /* 0x000001f004047890 */ /* 0x000fe4000ff3e03f */
[----:B------:R-:W-:Y:S02]  /*0120*/  UIADD3.X UR7, URZ, UR5, URZ, UP0, !UPT ;  /* 0x000000053f077290 */ /* 0x000fe400087fe43f */
[----:B------:R-:W-:-:S07]  /*0130*/  UIADD3.X UR5, URZ, UR5, URZ, UP1, !UPT ;  /* 0x000000053f057290 */ /* 0x000fce0008ffe43f */
[----:B------:R0:W-:Y:S02]  /*0140*/  UTMACCTL.PF [UR6] ;  /* 0x00000000060079b9 */ /* 0x0001e40008040000 */
[----:B------:R0:W-:Y:S02]  /*0150*/  UTMACCTL.PF [UR4] ;  /* 0x00000000040079b9 */ /* 0x0001e40008040000 */
[----:B0-----:R-:W-:Y:S01]  /*0160*/  NOP ;  /* 0x0000000000007918 */ /* 0x001fe20000000000 */
.L_x_1:
[----:B------:R-:W-:Y:S05]  /*0170*/  BSYNC B0 ;  /* 0x0000000000007941 */ /* 0x000fea0003800000 */
.L_x_0:
[----:B------:R-:W0:Y:S01]  /*0180*/  SHFL.IDX PT, R4, R0, RZ, 0x1f ;  /* 0x00001fff00047589 */ /* 0x000e2200000e0000 */
[----:B-1----:R-:W-:Y:S01]  /*0190*/  R2UR UR16, R3 ;  /* 0x00000000031072ca */ /* 0x002fe200000e0000 */
[----:B------:R-:W-:-:S04]  /*01a0*/  UISETP.NE.AND UP0, UPT, UR8, 0x3, UPT ;  /* 0x000000030800788c */ /* 0x000fc8000bf05270 */
[----:B------:R-:W-:-:S08]  /*01b0*/  UISETP.EQ.OR UP0, UPT, UR8, URZ, !UP0 ;  /* 0x0000003f0800728c */ /* 0x000fd0000c702670 */
[----:B------:R-:W-:Y:S02]  /*01c0*/  UIADD3 UR24, UR16, -0x1, URZ ;  /* 0xffffffff10187890 */ /* 0x000fe4000fffe03f */
[----:B------:R-:W-:Y:S02]  /*01d0*/  UISETP.EQ.AND UP0, UPT, UR16, URZ, UP0 ;  /* 0x0000003f1000728c */ /* 0x000fe40008702270 */
[----:B------:R-:W-:Y:S02]  /*01e0*/  UISETP.GE.U32.AND UP1, UPT, UR24, 0x2, UPT ;  /* 0x000000021800788c */ /* 0x000fe4000bf26070 */
[----:B------:R-:W-:Y:S01]  /*01f0*/  USEL UR13, URZ, 0x1, !UP0 ;  /* 0x000000013f0d7887 */ /* 0x000fe2000c000000 */
[----:B0-----:R-:W-:-:S03]  /*0200*/  ISETP.NE.AND P0, PT, R4, RZ, PT ;  /* 0x000000ff0400720c */ /* 0x001fc60003f05270 */
[----:B------:R-:W-:-:S10]  /*0210*/  USEL UR13, UR13, 0x2, UP1 ;  /* 0x000000020d0d7887 */ /* 0x000fd40008800000 */
[----:B------:R-:W-:Y:S05]  /*0220*/  @P0 BRA `(.L_x_2) ;  /* 0x0000000000580947 */ /* 0x000fea0003800000 */
[----:B------:R-:W0:Y:S01]  /*0230*/  S2UR UR9, SR_CgaCtaId ;  /* 0x00000000000979c3 */ /* 0x000e220000008800 */
[----:B------:R-:W-:Y:S01]  /*0240*/  UMOV UR4, 0x400 ;  /* 0x0000040000047882 */ /* 0x000fe20000000000 */
[----:B------:R-:W-:Y:S01]  /*0250*/  UMOV UR5, 0x1 ;  /* 0x0000000100057882 */ /* 0x000fe20000000000 */
[----:B------:R-:W-:Y:S01]  /*0260*/  UMOV UR6, 0x80 ;  /* 0x0000008000067882 */ /* 0x000fe20000000000 */
[----:B------:R-:W-:Y:S01]  /*0270*/  ELECT P0, URZ, PT ;  /* 0x00000000003f782f */ /* 0x000fe20003800000 */
[----:B------:R-:W-:-:S04]  /*0280*/  UIADD3 UR6, -UR6, 0x100000, URZ ;  /* 0x0010000006067890 */ /* 0x000fc8000fffe13f */
[----:B------:R-:W-:Y:S02]  /*0290*/  USHF.L.U32 UR7, UR6, 0xb, URZ ;  /* 0x0000000b06077899 */ /* 0x000fe4000800063f */
[----:B------:R-:W-:Y:S02]  /*02a0*/  USHF.L.U32 UR6, UR6, 0x1, URZ ;  /* 0x0000000106067899 */ /* 0x000fe4000800063f */
[----:B0-----:R-:W-:Y:S02]  /*02b0*/  ULEA UR9, UR9, UR4, 0x18 ;  /* 0x0000000409097291 */ /* 0x001fe4000f8ec03f */
[----:B------:R-:W-:-:S04]  /*02c0*/  UIADD3 UR4, -UR5, 0x100000, URZ ;  /* 0x0010000005047890 */ /* 0x000fc8000fffe13f */
[----:B------:R-:W-:Y:S02]  /*02d0*/  USHF.L.U32 UR5, UR4, 0xb, URZ ;  /* 0x0000000b04057899 */ /* 0x000fe4000800063f */
[----:B------:R-:W-:Y:S01]  /*02e0*/  USHF.L.U32 UR4, UR4, 0x1, URZ ;  /* 0x0000000104047899 */ /* 0x000fe2000800063f */
[----:B------:R-:W0:Y:S11]  /*02f0*/  FENCE.VIEW.ASYNC.S ;  /* 0x00000000000073c6 */ /* 0x000e360000000000 */
[----:B0-----:R0:W1:Y:S01]  /*0300*/  SYNCS.EXCH.64 URZ, [UR9], UR4 ;  /* 0x00000004093f75b2 */ /* 0x0010620008000100 */
[----:B------:R0:W2:Y:S01]  /*0310*/  SYNCS.EXCH.64 URZ, [UR9+0x20], UR6 ;  /* 0x00002006093f75b2 */ /* 0x0000a20008000100 */
[----:B------:R0:W3:Y:S01]  /*0320*/  SYNCS.EXCH.64 URZ, [UR9+0x8], UR4 ;  /* 0x00000804093f75b2 */ /* 0x0000e20008000100 */
[----:B------:R0:W4:Y:S01]  /*0330*/  SYNCS.EXCH.64 URZ, [UR9+0x28], UR6 ;  /* 0x00002806093f75b2 */ /* 0x0001220008000100 */
[----:B------:R0:W0:Y:S01]  /*0340*/  SYNCS.EXCH.64 URZ, [UR9+0x10], UR4 ;  /* 0x00001004093f75b2 */ /* 0x0000220008000100 */
[----:B------:R0:W0:Y:S01]  /*0350*/  SYNCS.EXCH.64 URZ, [UR9+0x30], UR6 ;  /* 0x00003006093f75b2 */ /* 0x0000220008000100 */
[----:B------:R0:W0:Y:S01]  /*0360*/  SYNCS.EXCH.64 URZ, [UR9+0x18], UR4 ;  /* 0x00001804093f75b2 */ /* 0x0000220008000100 */
[----:B------:R0:W0:Y:S01]  /*0370*/  SYNCS.EXCH.64 URZ, [UR9+0x38], UR6 ;  /* 0x00003806093f75b2 */ /* 0x0000220008000100 */
[----:B------:R-:W-:Y:S01]  /*0380*/  NOP ;  /* 0x0000000000007918 */ /* 0x000fe20000000000 */
.L_x_2:
[----:B------:R-:W5:Y:S01]  /*0390*/  SHFL.IDX PT, R4, R0, RZ, 0x1f ;  /* 0x00001fff00047589 */ /* 0x000f6200000e0000 */
[----:B------:R-:W-:Y:S01]  /*03a0*/  ELECT P0, URZ, PT ;  /* 0x00000000003f782f */ /* 0x000fe20003800000 */
[----:B------:R-:W-:Y:S01]  /*03b0*/  NOP ;  /* 0x0000000000007918 */ /* 0x000fe20000000000 */
[----:B------:R-:W-:Y:S01]  /*03c0*/  ELECT P1, URZ, PT ;  /* 0x00000000003f782f */ /* 0x000fe20003820000 */
[----:B------:R-:W1:Y:S01]  /*03d0*/  SHFL.IDX PT, R3, R0, RZ, 0x1f ;  /* 0x00001fff00037589 */ /* 0x000e6200000e0000 */
[----:B0-----:R-:W-:Y:S01]  /*03e0*/  UMOV UR4, 0x20 ;  /* 0x0000002000047882 */ /* 0x001fe20000000000 */
[----:B------:R-:W-:Y:S01]  /*03f0*/  UMOV UR12, 0x80 ;  /* 0x00000080000c7882 */ /* 0x000fe20000000000 */
[----:B------:R-:W-:Y:S01]  /*0400*/  NOP ;  /* 0x0000000000007918 */ /* 0x000fe20000000000 */
[----:B------:R0:W0:Y:S01]  /*0410*/  SHFL.IDX PT, R13, R2, RZ, 0x1f ;  /* 0x00001fff020d7589 */ /* 0x00002200000e0000 */
[----:B------:R-:W-:Y:S01]  /*0420*/  ULDC.64 UR20, c[0x0][0x208] ;  /* 0x0000820000147ab9 */ /* 0x000fe20000000a00 */
[----:B-----5:R-:W-:-:S02]  /*0430*/  ISETP.NE.OR P0, PT, R4, RZ, !P0 ;  /* 0x000000ff0400720c */ /* 0x020fc40004705670 */
[----:B-1----:R-:W-:Y:S02]  /*0440*/  ISETP.NE.OR P1, PT, R3, RZ, !P1 ;  /* 0x000000ff0300720c */ /* 0x002fe40004f25670 */
[----:B------:R-:W-:-:S04]  /*0450*/  SHF.R.S32.HI R3, RZ, 0x1f, R8 ;  /* 0x0000001fff037819 */ /* 0x000fc80000011408 */
[----:B------:R-:W-:-:S05]  /*0460*/  LEA.HI R3, R3, R8, RZ, 0x7 ;  /* 0x0000000803037211 */ /* 0x000fca00078f38ff */
[----:B------:R-:W-:Y:S01]  /*0470*/  VOTEU.ALL UP0, P0 ;  /* 0x00000000003f7886 */ /* 0x000fe20000000000 */
[----:B------:R-:W-:Y:S01]  /*0480*/  LOP3.LUT R3, R3, 0xffffff80, RZ, 0xc0, !PT ;  /* 0xffffff8003037812 */ /* 0x000fe200078ec0ff */
[----:B------:R-:W-:-:S03]  /*0490*/  VOTEU.ALL UP1, P1 ;  /* 0x00000000003f7886 */ /* 0x000fc60000820000 */
[----:B------:R-:W1:Y:S01]  /*04a0*/  @!UP0 S2UR UR7, SR_CgaCtaId ;  /* 0x00000000000789c3 */ /* 0x000e620000008800 */
[----:B------:R-:W-:Y:S01]  /*04b0*/  @!UP0 UMOV UR6, 0x400 ;  /* 0x0000040000068882 */ /* 0x000fe20000000000 */
[----:B------:R-:W-:-:S04]  /*04c0*/  @!UP0 UIADD3 UR4, -UR4, 0x100000, URZ ;  /* 0x0010000004048890 */ /* 0x000fc8000fffe13f */
[----:B------:R-:W-:Y:S02]  /*04d0*/  @!UP0 USHF.L.U32 UR5, UR4, 0xb, URZ ;  /* 0x0000000b04058899 */ /* 0x000fe4000800063f */
[----:B------:R-:W-:Y:S01]  /*04e0*/  @!UP0 USHF.L.U32 UR4, UR4, 0x1, URZ ;  /* 0x0000000104048899 */ /* 0x000fe2000800063f */
[----:B------:R-:W-:Y:S01]  /*04f0*/  IMAD.IADD R12, R8, 0x1, -R3 ;  /* 0x00000001080c7824 */ /* 0x000fe200078e0a03 */
[----:B------:R-:W-:Y:S01]  /*0500*/  @!UP1 UMOV UR10, 0x400 ;  /* 0x00000400000a9882 */ /* 0x000fe20000000000 */
[----:B------:R-:W-:Y:S01]  /*0510*/  VOTEU.ALL UP2, P1 ;  /* 0x00000000003f7886 */ /* 0x000fe20000840000 */
[----:B------:R-:W-:Y:S01]  /*0520*/  VOTEU.ALL UP3, P1 ;  /* 0x00000000003f7886 */ /* 0x000fe20000860000 */
[----:B------:R-:W-:Y:S01]  /*0530*/  VOTEU.ALL UP4, P1 ;  /* 0x00000000003f7886 */ /* 0x000fe20000880000 */
[----:B------:R-:W5:Y:S01]  /*0540*/  @!UP1 S2UR UR11, SR_CgaCtaId ;  /* 0x00000000000b99c3 */ /* 0x000f620000008800 */
[----:B------:R-:W-:Y:S01]  /*0550*/  VOTEU.ALL UP5, P1 ;  /* 0x00000000003f7886 */ /* 0x000fe200008a0000 */
[----:B------:R-:W-:Y:S01]  /*0560*/  ISETP.NE.AND P1, PT, RZ, UR16, PT ;  /* 0x00000010ff007c0c */ /* 0x000fe2000bf25270 */
[----:B-1----:R-:W-:-:S02]  /*0570*/  @!UP0 ULEA UR9, UR7, UR6, 0x18 ;  /* 0x0000000607098291 */ /* 0x002fc4000f8ec03f */
[----:B------:R-:W-:-:S04]  /*0580*/  @!UP1 UIADD3 UR6, -UR12, 0x100000, URZ ;  /* 0x001000000c069890 */ /* 0x000fc8000fffe13f */
[----:B------:R-:W-:Y:S02]  /*0590*/  @!UP1 USHF.L.U32 UR7, UR6, 0xb, URZ ;  /* 0x0000000b06079899 */ /* 0x000fe4000800063f */
[----:B------:R-:W-:Y:S01]  /*05a0*/  @!UP1 USHF.L.U32 UR6, UR6, 0x1, URZ ;  /* 0x0000000106069899 */ /* 0x000fe2000800063f */
[----:B------:R-:W-:Y:S01]  /*05b0*/  VOTEU.ALL UP0, P0 ;  /* 0x00000000003f7886 */ /* 0x000fe20000000000 */
[----:B-----5:R-:W-:Y:S01]  /*05c0*/  @!UP1 ULEA UR10, UR11, UR10, 0x18 ;  /* 0x0000000a0b0a9291 */ /* 0x020fe2000f8ec03f */
[----:B------:R-:W-:Y:S01]  /*05d0*/  VOTEU.ALL UP1, P0 ;  /* 0x00000000003f7886 */ /* 0x000fe20000020000 */
[----:B------:R-:W1:Y:S02]  /*05e0*/  FENCE.VIEW.ASYNC.S ;  /* 0x00000000000073c6 */ /* 0x000e640000000000 */
[----:B-1----:R-:W2:Y:S02]  /*05f0*/  @!UP0 SYNCS.EXCH.64 URZ, [UR9+0x70], UR4 ;  /* 0x00007004093f85b2 */ /* 0x002ea40008000100 */
[----:B------:R1:W2:Y:S01]  /*0600*/  @!UP1 SYNCS.EXCH.64 URZ, [UR9+0x78], UR4 ;  /* 0x00007804093f95b2 */ /* 0x0002a20008000100 */
[----:B------:R-:W-:Y:S01]  /*0610*/  NOP ;  /* 0x0000000000007918 */ /* 0x000fe20000000000 */
[----:B-1----:R-:W-:-:S02]  /*0620*/  ULDC.64 UR4, c[0x0][0x598] ;  /* 0x0001660000047ab9 */ /* 0x002fc40000000a00 */
[----:B------:R-:W-:Y:S02]  /*0630*/  ISETP.NE.U32.AND P0, PT, RZ, UR4, PT ;  /* 0x00000004ff007c0c */ /* 0x000fe4000bf05070 */
[----:B------:R1:W2:Y:S02]  /*0640*/  @!UP2 SYNCS.EXCH.64 URZ, [UR10+0x50], UR6 ;  /* 0x000050060a3fa5b2 */ /* 0x0002a40008000100 */
[----:B------:R-:W-:Y:S01]  /*0650*/  ISETP.NE.AND.EX P0, PT, RZ, UR5, PT, P0 ;  /* 0x00000005ff007c0c */ /* 0x000fe2000bf05300 */
[----:B------:R1:W2:Y:S01]  /*0660*/  @!UP3 SYNCS.EXCH.64 URZ, [UR10+0x58], UR6 ;  /* 0x000058060a3fb5b2 */ /* 0x0002a20008000100 */
[----:B------:R1:W2:Y:S01]  /*0670*/  @!UP4 SYNCS.EXCH.64 URZ, [UR10+0x60], UR6 ;  /* 0x000060060a3fc5b2 */ /* 0x0002a20008000100 */
[----:B------:R1:W2:Y:S01]  /*0680*/  @!UP5 SYNCS.EXCH.64 URZ, [UR10+0x68], UR6 ;  /* 0x000068060a3fd5b2 */ /* 0x0002a20008000100 */
[----:B------:R-:W-:Y:S01]  /*0690*/  NOP ;  /* 0x0000000000007918 */ /* 0x000fe20000000000 */
[----:B--234-:R-:W-:Y:S08]  /*06a0*/  BAR.SYNC.DEFER_BLOCKING 0x0 ;  /* 0x0000000000007b1d */ /* 0x01cff00000010000 */
[----:B01----:R-:W-:Y:S05]  /*06b0*/  @!P0 BRA `(.L_x_3) ;  /* 0x00000000001c8947 */ /* 0x003fea0003800000 */
[----:B------:R-:W0:Y:S02]  /*06c0*/  LDC.64 R2, c[0x0][0x598] ;  /* 0x00016600ff027b82 */ /* 0x000e240000000a00 */
[----:B0-----:R-:W2:Y:S02]  /*06d0*/  LDG.E.64 R2, desc[UR20][R2.64] ;  /* 0x0000001402027981 */ /* 0x001ea4000c1e1b00 */
[----:B--2---:R-:W-:-:S04]  /*06e0*/  ISETP.NE.U32.AND P0, PT, R2, RZ, PT ;  /* 0x000000ff0200720c */ /* 0x004fc80003f05070 */
[----:B------:R-:W-:-:S13]  /*06f0*/  ISETP.NE.AND.EX P0, PT, R3, RZ, PT, P0 ;  /* 0x000000ff0300720c */ /* 0x000fda0003f05300 */
[----:B------:R-:W-:Y:S05]  /*0700*/  @!P0 BRA `(.L_x_3) ;  /* 0x0000000000088947 */ /* 0x000fea0003800000 */
[----:B------:R2:W5:Y:S01]  /*0710*/  LD.E R6, desc[UR20][R2.64] ;  /* 0x0000001402067980 */ /* 0x000562000c101900 */
[----:B------:R-:W-:Y:S05]  /*0720*/  BRA `(.L_x_4) ;  /* 0x0000000000207947 */ /* 0x000fea0003800000 */
.L_x_3:
[----:B------:R-:W-:Y:S02]  /*0730*/  ULDC.64 UR4, c[0x0][0x588] ;  /* 0x0001620000047ab9 */ /* 0x000fe40000000a00 */
[----:B------:R-:W-:-:S04]  /*0740*/  ISETP.NE.U32.AND P0, PT, RZ, UR4, PT ;  /* 0x00000004ff007c0c */ /* 0x000fc8000bf05070 */
[----:B------:R-:W-:-:S13]  /*0750*/  ISETP.NE.AND.EX P0, PT, RZ, UR5, PT, P0 ;  /* 0x00000005ff007c0c */ /* 0x000fda000bf05300 */
[----:B------:R-:W-:Y:S05]  /*0760*/  @!P0 BRA `(.L_x_5) ;  /* 0x00000000000c8947 */ /* 0x000fea0003800000 */
[----:B------:R-:W0:Y:S02]  /*0770*/  LDC.64 R6, c[0x0][0x588] ;  /* 0x00016200ff067b82 */ /* 0x000e240000000a00 */
[----:B0-----:R1:W5:Y:S01]  /*0780*/  LDG.E R6, desc[UR20][R6.64] ;  /* 0x0000001406067981 */ /* 0x001362000c1e1900 */
[----:B------:R-:W-:Y:S05]  /*0790*/  BRA `(.L_x_4) ;  /* 0x0000000000047947 */ /* 0x000fea0003800000 */
.L_x_5:
[----:B------:R-:W0:Y:S02]  /*07a0*/  LDC R6, c[0x0][0x580] ;  /* 0x00016000ff067b82 */ /* 0x000e240000000800 */
.L_x_4:
[----:B------:R-:W-:Y:S02]  /*07b0*/  ULDC.64 UR4, c[0x0][0x5a0] ;  /* 0x0001680000047ab9 */ /* 0x000fe40000000a00 */
[----:B------:R-:W-:-:S04]  /*07c0*/  ISETP.NE.U32.AND P0, PT, RZ, UR4, PT ;  /* 0x00000004ff007c0c */ /* 0x000fc8000bf05070 */
[----:B------:R-:W-:-:S13]  /*07d0*/  ISETP.NE.AND.EX P0, PT, RZ, UR5, PT, P0 ;  /* 0x00000005ff007c0c */ /* 0x000fda000bf05300 */
[----:B------:R-:W-:Y:S05]  /*07e0*/  @!P0 BRA `(.L_x_6) ;  /* 0x00000000001c8947 */ /* 0x000fea0003800000 */
[----:B--2---:R-:W2:Y:S02]  /*07f0*/  LDC.64 R2, c[0x0][0x5a0] ;  /* 0x00016800ff027b82 */ /* 0x004ea40000000a00 */
[----:B--2---:R-:W2:Y:S02]  /*0800*/  LDG.E.64 R2, desc[UR20][R2.64] ;  /* 0x0000001402027981 */ /* 0x004ea4000c1e1b00 */
[----:B--2---:R-:W-:-:S04]  /*0810*/  ISETP.NE.U32.AND P0, PT, R2, RZ, PT ;  /* 0x000000ff0200720c */ /* 0x004fc80003f05070 */
[----:B------:R-:W-:-:S13]  /*0820*/  ISETP.NE.AND.EX P0, PT, R3, RZ, PT, P0 ;  /* 0x000000ff0300720c */ /* 0x000fda0003f05300 */
[----:B------:R-:W-:Y:S05]  /*0830*/  @!P0 BRA `(.L_x_6) ;  /* 0x0000000000088947 */ /* 0x000fea0003800000 */
[----:B-1----:R4:W5:Y:S01]  /*0840*/  LD.E R7, desc[UR20][R2.64] ;  /* 0x0000001402077980 */ /* 0x002962000c101900 */
[----:B------:R-:W-:Y:S05]  /*0850*/  BRA `(.L_x_7) ;  /* 0x0000000000207947 */ /* 0x000fea0003800000 */
.L_x_6:
[----:B------:R-:W-:Y:S02]  /*0860*/  ULDC.64 UR4, c[0x0][0x590] ;  /* 0x0001640000047ab9 */ /* 0x000fe40000000a00 */
[----:B------:R-:W-:-:S04]  /*0870*/  ISETP.NE.U32.AND P0, PT, RZ, UR4, PT ;  /* 0x00000004ff007c0c */ /* 0x000fc8000bf05070 */
[----:B------:R-:W-:-:S13]  /*0880*/  ISETP.NE.AND.EX P0, PT, RZ, UR5, PT, P0 ;  /* 0x00000005ff007c0c */ /* 0x000fda000bf05300 */
[----:B------:R-:W-:Y:S05]  /*0890*/  @!P0 BRA `(.L_x_8) ;  /* 0x00000000000c8947 */ /* 0x000fea0003800000 */
[----:B--2---:R-:W1:Y:S02]  /*08a0*/  LDC.64 R2, c[0x0][0x590] ;  /* 0x00016400ff027b82 */ /* 0x004e640000000a00 */
[----:B-1----:R3:W5:Y:S01]  /*08b0*/  LDG.E R7, desc[UR20][R2.64] ;  /* 0x0000001402077981 */ /* 0x002762000c1e1900 */
[----:B------:R-:W-:Y:S05]  /*08c0*/  BRA `(.L_x_7) ;  /* 0x0000000000047947 */ /* 0x000fea0003800000 */
.L_x_8:
[----:B-1----:R-:W1:Y:S02]  /*08d0*/  LDC R7, c[0x0][0x584] ;  /* 0x00016100ff077b82 */ /* 0x002e640000000800 */
.L_x_7:
[----:B------:R-:W0:Y:S01]  /*08e0*/  S2UR UR11, SR_CTAID.Y ;  /* 0x00000000000b79c3 */ /* 0x000e220000002600 */
[----:B------:R-:W-:Y:S01]  /*08f0*/  ULDC UR5, c[0x0][0x65c] ;  /* 0x0001970000057ab9 */ /* 0x000fe20000000800 */
[----:B------:R-:W-:Y:S01]  /*0900*/  UISETP.NE.AND UP0, UPT, UR16, 0x2, UPT ;  /* 0x000000021000788c */ /* 0x000fe2000bf05270 */
[----:B------:R-:W-:Y:S01]  /*0910*/  PRMT R9, RZ, 0x7610, R9 ;  /* 0x00007610ff097816 */ /* 0x000fe20000000009 */
[----:B------:R-:W-:Y:S01]  /*0920*/  UISETP.NE.AND UP2, UPT, UR5, 0x1, UPT ;  /* 0x000000010500788c */ /* 0x000fe2000bf45270 */
[----:B------:R-:W-:Y:S02]  /*0930*/  IMAD.MOV.U32 R5, RZ, RZ, -0x1 ;  /* 0xffffffffff057424 */ /* 0x000fe400078e00ff */
[----:B------:R-:W-:Y:S01]  /*0940*/  IMAD.MOV.U32 R4, RZ, RZ, -0x1 ;  /* 0xffffffffff047424 */ /* 0x000fe200078e00ff */
[----:B------:R-:W0:Y:S07]  /*0950*/  S2UR UR4, SR_CTAID.X ;  /* 0x00000000000479c3 */ /* 0x000e2e0000002500 */
[----:B------:R-:W-:Y:S01]  /*0960*/  @UP2 ULDC UR14, c[0x0][0x10] ;  /* 0x00000400000e2ab9 */ /* 0x000fe20000000800 */
[----:B------:R-:W-:Y:S01]  /*0970*/  @UP2 UMOV UR7, URZ ;  /* 0x0000003f00072c82 */ /* 0x000fe20008000000 */
[----:B------:R-:W-:Y:S01]  /*0980*/  @UP2 UMOV UR5, URZ ;  /* 0x0000003f00052c82 */ /* 0x000fe20008000000 */
[----:B------:R-:W-:Y:S01]  /*0990*/  @!UP2 ULDC UR10, c[0x0][0xc] ;  /* 0x00000300000aaab9 */ /* 0x000fe20000000800 */
[----:B--234-:R-:W2:Y:S01]  /*09a0*/  LDC.64 R2, c[0x0][0x650] ;  /* 0x00019400ff027b82 */ /* 0x01cea20000000a00 */
[----:B0-----:R-:W-:-:S02]  /*09b0*/  @UP2 UMOV UR9, UR11 ;  /* 0x0000000b00092c82 */ /* 0x001fc40008000000 */
[----:B------:R-:W-:Y:S01]  /*09c0*/  @UP2 UMOV UR6, UR9 ;  /* 0x0000000900062c82 */ /* 0x000fe20008000000 */
[----:B------:R-:W-:Y:S01]  /*09d0*/  @!UP2 UMOV UR9, UR11 ;  /* 0x0000000b0009ac82 */ /* 0x000fe20008000000 */
[----:B------:R-:W-:-:S03]  /*09e0*/  @UP2 UIMAD.WIDE.U32 UR14, UR4, UR14, UR6 ;  /* 0x0000000e040e22a5 */ /* 0x000fc6000f8e0006 */
[----:B------:R-:W-:Y:S01]  /*09f0*/  ULDC UR6, c[0x0][0xc] ;  /* 0x0000030000067ab9 */ /* 0x000fe20000000800 */
[----:B------:R-:W-:Y:S01]  /*0a00*/  @UP2 UIADD3 UR15, UR15, UR5, URZ ;  /* 0x000000050f0f2290 */ /* 0x000fe2000fffe03f */
[----:B------:R-:W-:Y:S02]  /*0a10*/  ULDC UR7, c[0x0][0x10] ;  /* 0x0000040000077ab9 */ /* 0x000fe40000000800 */
[----:B------:R-:W-:Y:S01]  /*0a20*/  UMOV UR5, URZ ;  /* 0x0000003f00057c82 */ /* 0x000fe20008000000 */
[----:B------:R-:W-:Y:S02]  /*0a30*/  UIMAD.WIDE.U32 UR6, UR6, UR7, URZ ;  /* 0x00000007060672a5 */ /* 0x000fe4000f8e003f */
[----:B------:R-:W-:Y:S01]  /*0a40*/  @!UP2 UIMAD.WIDE.U32 UR10, UR10, UR9, UR4 ;  /* 0x000000090a0aa2a5 */ /* 0x000fe2000f8e0004 */
[----:B------:R-:W-:Y:S02]  /*0a50*/  ULDC UR12, c[0x0][0x14] ;  /* 0x00000500000c7ab9 */ /* 0x000fe40000000800 */
[----:B------:R-:W-:-:S02]  /*0a60*/  UIMAD.WIDE.U32 UR22, UR6, UR12, URZ ;  /* 0x0000000c061672a5 */ /* 0x000fc4000f8e003f */
[----:B------:R-:W-:Y:S02]  /*0a70*/  UIMAD UR7, UR7, UR12, URZ ;  /* 0x0000000c070772a4 */ /* 0x000fe4000f8e023f */
[----:B------:R-:W-:Y:S01]  /*0a80*/  @!UP2 UMOV UR14, UR10 ;  /* 0x0000000a000eac82 */ /* 0x000fe20008000000 */
[----:B------:R-:W-:Y:S01]  /*0a90*/  @!UP2 UMOV UR15, UR11 ;  /* 0x0000000b000fac82 */ /* 0x000fe20008000000 */
[----:B------:R-:W-:Y:S02]  /*0aa0*/  UIADD3 UR7, UR23, UR7, URZ ;  /* 0x0000000717077290 */ /* 0x000fe4000fffe03f */
[----:B------:R-:W-:-:S04]  /*0ab0*/  UIADD3 UR6, UP1, UR14, UR22, URZ ;  /* 0x000000160e067290 */ /* 0x000fc8000ff3e03f */
[----:B------:R-:W-:Y:S02]  /*0ac0*/  UIADD3.X UR10, UR15, UR7, URZ, UP1, !UPT ;  /* 0x000000070f0a7290 */ /* 0x000fe40008ffe43f */
[----:B------:R-:W-:Y:S02]  /*0ad0*/  USEL UR6, UR6, UR14, !UP0 ;  /* 0x0000000e06067287 */ /* 0x000fe4000c000000 */
[----:B------:R-:W-:-:S04]  /*0ae0*/  USEL UR10, UR10, UR15, !UP0 ;  /* 0x0000000f0a0a7287 */ /* 0x000fc8000c000000 */
[----:B--2---:R-:W-:Y:S01]  /*0af0*/  ISETP.LE.U32.AND P0, PT, R2, UR6, PT ;  /* 0x0000000602007c0c */ /* 0x004fe2000bf03070 */
[----:B------:R-:W-:Y:S02]  /*0b00*/  IMAD.U32 R2, RZ, RZ, UR6 ;  /* 0x00000006ff027e24 */ /* 0x000fe4000f8e00ff */
[----:B------:R-:W-:-:S05]  /*0b10*/  IMAD.U32 R0, RZ, RZ, UR10 ;  /* 0x0000000aff007e24 */ /* 0x000fca000f8e00ff */
[----:B------:R-:W-:Y:S01]  /*0b20*/  ISETP.GE.U32.AND.EX P0, PT, R0, R3, PT, P0 ;  /* 0x000000030000720c */ /* 0x000fe20003f06100 */
[----:B------:R-:W-:Y:S02]  /*0b30*/  IMAD.U32 R3, RZ, RZ, UR10 ;  /* 0x0000000aff037e24 */ /* 0x000fe4000f8e00ff */
[----:B------:R-:W-:-:S10]  /*0b40*/  IMAD.MOV.U32 R0, RZ, RZ, -0x1 ;  /* 0xffffffffff007424 */ /* 0x000fd400078e00ff */
[----:B------:R-:W-:Y:S05]  /*0b50*/  @P0 BRA `(.L_x_9) ;  /* 0x0000000400880947 */ /* 0x000fea0003800000 */
[----:B------:R-:W-:Y:S01]  /*0b60*/  I2FP.F32.U32 R0, UR4 ;  /* 0x0000000400007c45 */ /* 0x000fe20008201000 */
[----:B------:R-:W-:Y:S01]  /*0b70*/  ULDC.64 UR18, c[0x0][0x628] ;  /* 0x00018a0000127ab9 */ /* 0x000fe20000000a00 */
[----:B------:R-:W-:Y:S01]  /*0b80*/  ULDC UR6, c[0x0][0x150] ;  /* 0x0000540000067ab9 */ /* 0x000fe20000000800 */
[----:B------:R-:W-:Y:S01]  /*0b90*/  ISETP.NE.U32.AND P0, PT, RZ, UR18, PT ;  /* 0x00000012ff007c0c */ /* 0x000fe2000bf05070 */
[----:B------:R-:W-:Y:S01]  /*0ba0*/  ULDC UR25, c[0x0][0x630] ;  /* 0x00018c0000197ab9 */ /* 0x000fe20000000800 */
[----:B------:R-:W-:Y:S01]  /*0bb0*/  FMUL R0, R0, UR6 ;  /* 0x0000000600007c20 */ /* 0x000fe20008400000 */
[----:B------:R-:W-:Y:S01]  /*0bc0*/  R2UR UR26, R2 ;  /* 0x00000000021a72ca */ /* 0x000fe200000e0000 */
[----:B------:R-:W-:Y:S01]  /*0bd0*/  ULDC UR28, c[0x0][0x154] ;  /* 0x00005500001c7ab9 */ /* 0x000fe20000000800 */
[----:B------:R-:W-:Y:S01]  /*0be0*/  ISETP.NE.AND.EX P0, PT, RZ, UR19, PT, P0 ;  /* 0x00000013ff007c0c */ /* 0x000fe2000bf05300 */
[----:B------:R0:W2:Y:S01]  /*0bf0*/  F2I.U32.TRUNC.NTZ R4, R0 ;  /* 0x0000000000047305 */ /* 0x0000a2000020f000 */
[----:B------:R-:W-:-:S02]  /*0c00*/  R2UR UR27, R3 ;  /* 0x00000000031b72ca */ /* 0x000fc400000e0000 */
[----:B------:R-:W-:Y:S02]  /*0c10*/  R2UR UR10, R2 ;  /* 0x00000000020a72ca */ /* 0x000fe400000e0000 */
[----:B------:R-:W-:-:S07]  /*0c20*/  R2UR UR11, R3 ;  /* 0x00000000030b72ca */ /* 0x000fce00000e0000 */
[----:B0-----:R-:W-:Y:S08]  /*0c30*/  @!P0 BRA `(.L_x_10) ;  /* 0x0000000000308947 */ /* 0x001ff00003800000 */
[----:B------:R-:W-:Y:S01]  /*0c40*/  R2UR UR10, R2 ;  /* 0x00000000020a72ca */ /* 0x000fe200000e0000 */
[----:B------:R-:W-:Y:S01]  /*0c50*/  ULDC UR6, c[0x0][0x634] ;  /* 0x00018d0000067ab9 */ /* 0x000fe20000000800 */
[----:B------:R-:W-:-:S11]  /*0c60*/  R2UR UR12, R3 ;  /* 0x00000000030c72ca */ /* 0x000fd600000e0000 */
[----:B------:R-:W-:-:S04]  /*0c70*/  UIADD3 UR6, UP1, UR10, UR6, URZ ;  /* 0x000000060a067290 */ /* 0x000fc8000ff3e03f */
[----:B------:R-:W-:-:S04]  /*0c80*/  UIADD3.X UR12, URZ, UR12, URZ, UP1, !UPT ;  /* 0x0000000c3f0c7290 */ /* 0x000fc80008ffe43f */
[----:B------:R-:W-:-:S04]  /*0c90*/  UIMAD.WIDE.U32 UR10, UR12, UR18, URZ ;  /* 0x000000120c0a72a5 */ /* 0x000fc8000f8e003f */
[----:B------:R-:W-:Y:S02]  /*0ca0*/  UIMAD.WIDE.U32 UR14, UP1, UR6, UR19, UR10 ;  /* 0x00000013060e72a5 */ /* 0x000fe4000f82000a */
[----:B------:R-:W-:Y:S02]  /*0cb0*/  UIMAD.WIDE.U32 UR10, UR6, UR18, URZ ;  /* 0x00000012060a72a5 */ /* 0x000fe4000f8e003f */
[----:B------:R-:W-:Y:S02]  /*0cc0*/  UIADD3.X UR17, URZ, URZ, URZ, UP1, !UPT ;  /* 0x0000003f3f117290 */ /* 0x000fe40008ffe43f */
[----:B------:R-:W-:Y:S01]  /*0cd0*/  UIADD3 URZ, UP1, UR11, UR14, URZ ;  /* 0x0000000e0b3f7290 */ /* 0x000fe2000ff3e03f */
[----:B------:R-:W-:-:S03]  /*0ce0*/  UMOV UR16, UR15 ;  /* 0x0000000f00107c82 */ /* 0x000fc60008000000 */
[----:B------:R-:W-:-:S12]  /*0cf0*/  UIMAD.WIDE.U32.X UR10, UR12, UR19, UR16, UP1 ;  /* 0x000000130c0a72a5 */ /* 0x000fd800088e0410 */
.L_x_10:
[----:B------:R-:W-:Y:S01]  /*0d00*/  USHF.R.U64 UR5, UR10, UR25, UR11 ;  /* 0x000000190a057299 */ /* 0x000fe2000800120b */
[----:B------:R-:W-:Y:S01]  /*0d10*/  I2FP.F32.U32 R0, UR9 ;  /* 0x0000000900007c45 */ /* 0x000fe20008201000 */
[----:B------:R-:W-:Y:S01]  /*0d20*/  USHF.R.U32.HI UR6, URZ, UR25, UR11 ;  /* 0x000000193f067299 */ /* 0x000fe2000801160b */
[----:B--2---:R-:W-:Y:S01]  /*0d30*/  R2UR UR16, R4 ;  /* 0x00000000041072ca */ /* 0x004fe200000e0000 */
[----:B------:R-:W-:Y:S02]  /*0d40*/  UIADD3 UR19, UP1, URZ, -UR5, URZ ;  /* 0x800000053f137290 */ /* 0x000fe4000ff3e03f */
[----:B------:R-:W-:Y:S01]  /*0d50*/  FMUL R0, R0, UR28 ;  /* 0x0000001c00007c20 */ /* 0x000fe20008400000 */
[----:B------:R-:W-:Y:S01]  /*0d60*/  ULDC.64 UR10, c[0x0][0x620] ;  /* 0x00018800000a7ab9 */ /* 0x000fe20000000a00 */
[----:B------:R-:W-:Y:S01]  /*0d70*/  UIADD3.X UR6, URZ, ~UR6, URZ, UP1, !UPT ;  /* 0x800000063f067290 */ /* 0x000fe20008ffe43f */
[----:B------:R-:W-:Y:S01]  /*0d80*/  UMOV UR14, UR26 ;  /* 0x0000001a000e7c82 */ /* 0x000fe20008000000 */
[----:B------:R-:W-:-:S02]  /*0d90*/  UMOV UR15, UR27 ;  /* 0x0000001b000f7c82 */ /* 0x000fc40008000000 */
[----:B------:R-:W-:Y:S01]  /*0da0*/  UIMAD UR6, UR6, UR10, URZ ;  /* 0x0000000a060672a4 */ /* 0x000fe2000f8e023f */
[----:B------:R-:W0:Y:S01]  /*0db0*/  F2I.U32.TRUNC.NTZ R0, R0 ;  /* 0x0000000000007305 */ /* 0x000e22000020f000 */
[----:B------:R-:W-:Y:S02]  /*0dc0*/  UIMAD.WIDE.U32 UR14, UR19, UR10, UR14 ;  /* 0x0000000a130e72a5 */ /* 0x000fe4000f8e000e */
[----:B------:R-:W-:Y:S01]  /*0dd0*/  UIMAD UR19, UR19, UR11, UR6 ;  /* 0x0000000b131372a4 */ /* 0x000fe2000f8e0206 */
[----:B------:R-:W-:Y:S01]  /*0de0*/  ULDC UR30, c[0x0][0x658] ;  /* 0x00019600001e7ab9 */ /* 0x000fe20000000800 */
[----:B------:R-:W-:Y:S02]  /*0df0*/  UMOV UR28, 0xffffffff ;  /* 0xffffffff001c7882 */ /* 0x000fe40000000000 */
[----:B------:R-:W-:Y:S01]  /*0e00*/  UIADD3 UR19, UR15, UR19, URZ ;  /* 0x000000130f137290 */ /* 0x000fe2000fffe03f */
[----:B------:R-:W-:Y:S01]  /*0e10*/  ULDC UR25, c[0x0][0x618] ;  /* 0x0001860000197ab9 */ /* 0x000fe20000000800 */
[----:B------:R-:W-:Y:S01]  /*0e20*/  ULDC.64 UR10, c[0x0][0x640] ;  /* 0x00019000000a7ab9 */ /* 0x000fe20000000a00 */
[----:B------:R-:W-:Y:S01]  /*0e30*/  USHF.L.U32 UR15, UR28, UR30, URZ ;  /* 0x0000001e1c0f7299 */ /* 0x000fe2000800063f */
[----:B------:R-:W-:Y:S01]  /*0e40*/  ISETP.NE.U32.AND P0, PT, RZ, UR10, PT ;  /* 0x0000000aff007c0c */ /* 0x000fe2000bf05070 */
[----:B------:R-:W-:-:S02]  /*0e50*/  USHF.R.U64 UR28, UR14, UR25, UR19 ;  /* 0x000000190e1c7299 */ /* 0x000fc40008001213 */
[----:B------:R-:W-:Y:S01]  /*0e60*/  USHF.R.U32.HI UR14, URZ, UR25, UR19 ;  /* 0x000000193f0e7299 */ /* 0x000fe20008011613 */
[----:B0-----:R-:W-:Y:S01]  /*0e70*/  R2UR UR18, R0 ;  /* 0x00000000001272ca */ /* 0x001fe200000e0000 */
[----:B------:R-:W-:Y:S01]  /*0e80*/  ULDC UR27, c[0x0][0x608] ;  /* 0x00018200001b7ab9 */ /* 0x000fe20000000800 */
[----:B------:R-:W-:Y:S01]  /*0e90*/  ISETP.NE.AND.EX P0, PT, RZ, UR11, PT, P0 ;  /* 0x0000000bff007c0c */ /* 0x000fe2000bf05300 */
[----:B------:R-:W-:Y:S02]  /*0ea0*/  USHF.R.U64 UR32, UR28, UR27, UR14 ;  /* 0x0000001b1c207299 */ /* 0x000fe4000800120e */
[----:B------:R-:W-:Y:S01]  /*0eb0*/  USHF.R.U32.HI UR14, URZ, UR27, UR14 ;  /* 0x0000001b3f0e7299 */ /* 0x000fe2000801160e */
[----:B------:R-:W-:Y:S01]  /*0ec0*/  UMOV UR26, 0x1 ;  /* 0x00000001001a7882 */ /* 0x000fe20000000000 */
[----:B------:R-:W-:Y:S02]  /*0ed0*/  UIADD3 UR16, -UR16, URZ, URZ ;  /* 0x0000003f10107290 */ /* 0x000fe4000fffe13f */
[----:B------:R-:W-:-:S02]  /*0ee0*/  USHF.R.U64 UR33, UR32, UR30, UR14 ;  /* 0x0000001e20217299 */ /* 0x000fc4000800120e */
[----:B------:R-:W-:Y:S01]  /*0ef0*/  USHF.L.U32 UR25, UR26, UR30, URZ ;  /* 0x0000001e1a197299 */ /* 0x000fe2000800063f */
[----:B------:R-:W-:Y:S01]  /*0f00*/  ULDC UR17, c[0x0][0x144] ;  /* 0x0000510000117ab9 */ /* 0x000fe20000000800 */
[----:B------:R-:W-:Y:S01]  /*0f10*/  ULDC UR6, c[0x0][0x600] ;  /* 0x0001800000067ab9 */ /* 0x000fe20000000800 */
[----:B------:R-:W-:Y:S02]  /*0f20*/  ULOP3.LUT UR26, URZ, UR15, URZ, 0x33, !UPT ;  /* 0x0000000f3f1a7292 */ /* 0x000fe4000f8e333f */
[----:B------:R-:W-:Y:S02]  /*0f30*/  USHF.R.U32.HI UR15, URZ, UR30, UR14 ;  /* 0x0000001e3f0f7299 */ /* 0x000fe4000801160e */
[----:B------:R-:W-:Y:S02]  /*0f40*/  UIADD3 UR12, UR6, -0x1, URZ ;  /* 0xffffffff060c7890 */ /* 0x000fe4000fffe03f */
[----:B------:R-:W-:Y:S02]  /*0f50*/  UIADD3 UR29, -UR18, URZ, URZ ;  /* 0x0000003f121d7290 */ /* 0x000fe4000fffe13f */
[----:B------:R-:W-:Y:S01]  /*0f60*/  UIMAD UR4, UR17, UR16, UR4 ;  /* 0x00000010110472a4 */ /* 0x000fe2000f8e0204 */
[----:B------:R-:W-:Y:S01]  /*0f70*/  ULDC UR34, c[0x0][0x148] ;  /* 0x0000520000227ab9 */ /* 0x000fe20000000800 */
[----:B------:R-:W-:Y:S01]  /*0f80*/  ULDC UR30, c[0x0][0x648] ;  /* 0x00019200001e7ab9 */ /* 0x000fe20000000800 */
[----:B------:R-:W-:Y:S01]  /*0f90*/  ULDC UR31, c[0x0][0x638] ;  /* 0x00018e00001f7ab9 */ /* 0x000fe20000000800 */
[----:B------:R-:W-:Y:S01]  /*0fa0*/  UMOV UR14, UR33 ;  /* 0x00000021000e7c82 */ /* 0x000fe20008000000 */
[----:B------:R-:W-:Y:S07]  /*0fb0*/  @!P0 BRA `(.L_x_11) ;  /* 0x0000000000308947 */ /* 0x000fee0003800000 */
[----:B------:R-:W-:Y:S02]  /*0fc0*/  ULDC UR18, c[0x0][0x64c] ;  /* 0x0001930000127ab9 */ /* 0x000fe40000000800 */
        /* <DEDUP_REMOVED lines=8> */
[----:B------:R-:W-:-:S07]  /*1050*/  UIMAD.WIDE.U32.X UR10, UR27, UR11, UR18, UP1 ;  /* 0x0000000b1b0a72a5 */ /* 0x000fce00088e0412 */
[----:B------:R-:W-:Y:S01]  /*1060*/  UMOV UR14, UR10 ;  /* 0x0000000a000e7c82 */ /* 0x000fe20008000000 */
[----:B------:R-:W-:-:S05]  /*1070*/  UMOV UR15, UR11 ;  /* 0x0000000b000f7c82 */ /* 0x000fca0008000000 */
.L_x_11:
[----:B------:R-:W-:Y:S01]  /*1080*/  USHF.R.U64 UR10, UR14, UR30, UR15 ;  /* 0x0000001e0e0a7299 */ /* 0x000fe2000800120f */
[----:B------:R-:W-:Y:S01]  /*1090*/  IMAD.MOV.U32 R9, RZ, RZ, 0x1 ;  /* 0x00000001ff097424 */ /* 0x000fe200078e00ff */
[----:B------:R-:W-:Y:S01]  /*10a0*/  @UP2 UIMAD UR4, UR34, UR29, UR9 ;  /* 0x0000001d220422a4 */ /* 0x000fe2000f8e0209 */
[----:B------:R-:W-:Y:S01]  /*10b0*/  IMAD.U32 R0, RZ, RZ, UR5 ;  /* 0x00000005ff007e24 */ /* 0x000fe2000f8e00ff */
[----:B------:R-:W-:Y:S02]  /*10c0*/  ULOP3.LUT UR26, UR32, UR26, URZ, 0xc0, !UPT ;  /* 0x0000001a201a7292 */ /* 0x000fe4000f8ec03f */
[----:B------:R-:W-:Y:S02]  /*10d0*/  UIADD3 UR9, -UR10, URZ, URZ ;  /* 0x0000003f0a097290 */ /* 0x000fe4000fffe13f */
[----:B------:R-:W-:Y:S02]  /*10e0*/  ULOP3.LUT UR12, UR28, UR12, URZ, 0xc0, !UPT ;  /* 0x0000000c1c0c7292 */ /* 0x000fe4000f8ec03f */
[----:B------:R-:W-:-:S02]  /*10f0*/  UIMAD UR25, UR25, UR10, UR26 ;  /* 0x0000000a191972a4 */ /* 0x000fc4000f8e021a */
[----:B------:R-:W-:Y:S01]  /*1100*/  UIMAD UR9, UR9, UR31, UR33 ;  /* 0x0000001f090972a4 */ /* 0x000fe2000f8e0221 */
[----:B------:R-:W-:Y:S02]  /*1110*/  ULDC UR10, c[0x0][0x610] ;  /* 0x00018400000a7ab9 */ /* 0x000fe40000000800 */
[----:B------:R-:W-:Y:S02]  /*1120*/  UIMAD UR4, UR25, UR10, UR4 ;  /* 0x0000000a190472a4 */ /* 0x000fe4000f8e0204 */
[----:B------:R-:W-:-:S04]  /*1130*/  UIMAD UR9, UR9, UR6, UR12 ;  /* 0x00000006090972a4 */ /* 0x000fc8000f8e020c */
[----:B------:R-:W-:Y:S02]  /*1140*/  USEL UR6, UR9, UR4, !UP2 ;  /* 0x0000000409067287 */ /* 0x000fe4000d000000 */
[----:B------:R-:W-:-:S04]  /*1150*/  USEL UR4, UR4, UR9, !UP2 ;  /* 0x0000000904047287 */ /* 0x000fc8000d000000 */
[----:B------:R-:W-:Y:S02]  /*1160*/  IMAD.U32 R4, RZ, RZ, UR6 ;  /* 0x00000006ff047e24 */ /* 0x000fe4000f8e00ff */
[----:B------:R-:W-:-:S07]  /*1170*/  IMAD.U32 R5, RZ, RZ, UR4 ;  /* 0x00000004ff057e24 */ /* 0x000fce000f8e00ff */
.L_x_9:
[----:B------:R-:W-:Y:S02]  /*1180*/  ULDC UR4, c[0x0][0x28c] ;  /* 0x0000a30000047ab9 */ /* 0x000fe40000000800 */
[----:B------:R-:W-:-:S04]  /*1190*/  UIADD3 UR4, UR4, 0xff, URZ ;  /* 0x000000ff04047890 */ /* 0x000fc8000fffe03f */
[----:B------:R-:W-:-:S04]  /*11a0*/  USHF.R.S32.HI UR5, URZ, 0x1f, UR4 ;  /* 0x0000001f3f057899 */ /* 0x000fc80008011404 */
[----:B------:R-:W-:-:S04]  /*11b0*/  ULEA.HI UR5, UR5, UR4, URZ, 0x8 ;  /* 0x0000000405057291 */ /* 0x000fc8000f8f403f */
[----:B------:R-:W-:Y:S01]  /*11c0*/  USHF.R.S32.HI UR14, URZ, 0x8, UR5 ;  /* 0x000000083f0e7899 */ /* 0x000fe20008011405 */
[----:B------:R-:W-:Y:S11]  /*11d0*/  @!P1 BRA `(.L_x_12) ;  /* 0x0000007000a49947 */ /* 0x000ff60003800000 */
[----:B------:R-:W-:-:S06]  /*11e0*/  UISETP.GT.U32.AND UP1, UPT, UR24, 0x1, UPT ;  /* 0x000000011800788c */ /* 0x000fcc000bf24070 */
[----:B------:R-:W-:-:S13]  /*11f0*/  PLOP3.LUT P0, PT, PT, PT, UP1, 0x80, 0x0 ;  /* 0x000000000000781c */ /* 0x000fda0003f0f018 */
[----:B------:R-:W-:Y:S05]  /*1200*/  @P0 EXIT ;  /* 0x000000000000094d */ /* 0x000fea0003800000 */
.L_x_13:
[----:B------:R-:W-:-:S08]  /*1210*/  NOP ;  /* 0x0000000000007918 */ /* 0x000fd00000000000 */
[----:B------:R-:W0:Y:S02]  /*1220*/  USETMAXREG.TRY_ALLOC.CTAPOOL UP1, 0xe8 ;  /* 0x000000e8000079c8 */ /* 0x000e240008020600 */
[----:B0-----:R-:W-:-:S13]  /*1230*/  PLOP3.LUT P0, PT, PT, PT, UP1, 0x80, 0x0 ;  /* 0x000000000000781c */ /* 0x001fda0003f0f018 */
[----:B------:R-:W-:Y:S05]  /*1240*/  @!P0 BRA `(.L_x_13) ;  /* 0xfffffffc00f08947 */ /* 0x000fea000383ffff */
[----:B------:R-:W-:-:S13]  /*1250*/  LOP3.LUT P0, RZ, R9, 0xff, RZ, 0xc0, !PT ;  /* 0x000000ff09ff7812 */ /* 0x000fda000780c0ff */
[----:B------:R-:W-:Y:S05]  /*1260*/  @!P0 EXIT ;  /* 0x000000000000894d */ /* 0x000fea0003800000 */
[----:B------:R-:W0:Y:S01]  /*1270*/  S2UR UR5, SR_CgaCtaId ;  /* 0x00000000000579c3 */ /* 0x000e220000008800 */
[----:B------:R-:W-:Y:S01]  /*1280*/  SHF.R.S32.HI R9, RZ, 0x1f, R12 ;  /* 0x0000001fff097819 */ /* 0x000fe2000001140c */
[----:B------:R-:W-:Y:S01]  /*1290*/  VIADD R10, R13, 0xffffffff ;  /* 0xffffffff0d0a7836 */ /* 0x000fe20000000000 */
[----:B------:R-:W-:Y:S01]  /*12a0*/  UMOV UR8, 0x400 ;  /* 0x0000040000087882 */ /* 0x000fe20000000000 */
[----:B------:R-:W-:Y:S01]  /*12b0*/  USHF.R.U32.HI UR4, URZ, 0x2, UR14 ;  /* 0x000000023f047899 */ /* 0x000fe2000801160e */
[CC--:B------:R-:W-:Y:S01]  /*12c0*/  LEA.HI R8, R9.reuse, R12.reuse, RZ, 0x2 ;  /* 0x0000000c09087211 */ /* 0x0c0fe200078f10ff */
[----:B------:R-:W-:Y:S01]  /*12d0*/  ULOP3.LUT UR9, UR14, 0x3, URZ, 0xc0, !UPT ;  /* 0x000000030e097892 */ /* 0x000fe2000f8ec03f */
[----:B------:R-:W-:Y:S01]  /*12e0*/  LEA.HI R9, R9, R12, RZ, 0x5 ;  /* 0x0000000c09097211 */ /* 0x000fe200078f28ff */
[----:B------:R-:W-:Y:S01]  /*12f0*/  UISETP.LT.AND UP1, UPT, UR14, 0x1, UPT ;  /* 0x000000010e00788c */ /* 0x000fe2000bf21270 */
[--C-:B------:R-:W-:Y:S01]  /*1300*/  SHF.R.S32.HI R14, RZ, 0x2, R8.reuse ;  /* 0x00000002ff0e7819 */ /* 0x100fe20000011408 */
[----:B------:R-:W-:Y:S01]  /*1310*/  ULOP3.LUT UR4, UR4, 0x1, URZ, 0xc0, !UPT ;  /* 0x0000000104047892 */ /* 0x000fe2000f8ec03f */
[----:B------:R-:W-:Y:S01]  /*1320*/  SHF.R.S32.HI R15, RZ, 0x1f, R8 ;  /* 0x0000001fff0f7819 */ /* 0x000fe20000011408 */
[----:B------:R-:W-:Y:S01]  /*1330*/  ULDC UR6, c[0x0][0x284] ;  /* 0x0000a10000067ab9 */ /* 0x000fe20000000800 */
[----:B------:R-:W-:Y:S01]  /*1340*/  LOP3.LUT R11, R8, 0xfffffffc, RZ, 0xc0, !PT ;  /* 0xfffffffc080b7812 */ /* 0x000fe200078ec0ff */
[----:B------:R-:W-:Y:S01]  /*1350*/  USEL UR9, UR9, URZ, !UP0 ;  /* 0x0000003f09097287 */ /* 0x000fe2000c000000 */
[----:B------:R-:W-:Y:S01]  /*1360*/  LEA.HI R15, R15, R14, RZ, 0x3 ;  /* 0x0000000e0f0f7211 */ /* 0x000fe200078f18ff */
[----:B------:R-:W-:Y:S01]  /*1370*/  USEL UR10, UR14, 0x1, UP1 ;  /* 0x000000010e0a7887 */ /* 0x000fe20008800000 */
[----:B------:R-:W-:Y:S01]  /*1380*/  ISETP.NE.AND P0, PT, R10, RZ, PT ;  /* 0x000000ff0a00720c */ /* 0x000fe20003f05270 */
[----:B------:R-:W-:Y:S01]  /*1390*/  IMAD.IADD R12, R12, 0x1, -R11 ;  /* 0x000000010c0c7824 */ /* 0x000fe200078e0a0b */
[----:B------:R-:W-:Y:S01]  /*13a0*/  LOP3.LUT R15, R15, 0xfffffff8, RZ, 0xc0, !PT ;  /* 0xfffffff80f0f7812 */ /* 0x000fe200078ec0ff */
[----:B------:R-:W-:Y:S01]  /*13b0*/  IMAD.SHL.U32 R10, R10, 0x8, RZ ;  /* 0x000000080a0a7824 */ /* 0x000fe200078e00ff */
[----:B------:R-:W-:Y:S01]  /*13c0*/  SHF.R.S32.HI R11, RZ, 0x5, R9 ;  /* 0x00000005ff0b7819 */ /* 0x000fe20000011409 */
[----:B------:R-:W-:Y:S01]  /*13d0*/  UISETP.EQ.U32.AND UP0, UPT, UR4, 0x1, !UP0 ;  /* 0x000000010400788c */ /* 0x000fe2000c702070 */
[----:B------:R-:W-:Y:S01]  /*13e0*/  SEL R144, RZ, 0x1, P0 ;  /* 0x00000001ff907807 */ /* 0x000fe20000000000 */
[----:B0-----:R-:W-:Y:S01]  /*13f0*/  ULEA UR8, UR5, UR8, 0x18 ;  /* 0x0000000805087291 */ /* 0x001fe2000f8ec03f */
[----:B------:R-:W-:Y:S01]  /*1400*/  IMAD.IADD R8, R14, 0x1, -R15 ;  /* 0x000000010e087824 */ /* 0x000fe200078e0a0f */
[----:B------:R-:W-:Y:S01]  /*1410*/  LOP3.LUT R10, R10, 0x8, RZ, 0xc0, !PT ;  /* 0x000000080a0a7812 */ /* 0x000fe200078ec0ff */
[----:B------:R-:W-:-:S02]  /*1420*/  ULOP3.LUT UR12, UR13, 0x1, URZ, 0xfc, !UPT ;  /* 0x000000010d0c7892 */ /* 0x000fc4000f8efc3f */
[----:B------:R-:W-:Y:S01]  /*1430*/  UIADD3 UR24, UR8, 0x50, URZ ;  /* 0x0000005008187890 */ /* 0x000fe2000fffe03f */
[--C-:B------:R-:W-:Y:S01]  /*1440*/  SHF.R.S32.HI R9, RZ, 0x1f, R8.reuse ;  /* 0x0000001fff097819 */ /* 0x100fe20000011408 */
[C-C-:B------:R-:W-:Y:S01]  /*1450*/  IMAD R15, R11.reuse, -0x10, -R8.reuse ;  /* 0xfffffff00b0f7824 */ /* 0x140fe200078e0a08 */
[C---:B------:R-:W-:Y:S01]  /*1460*/  LOP3.LUT R145, R10.reuse, 0x8, RZ, 0x3c, !PT ;  /* 0x000000080a917812 */ /* 0x040fe200078e3cff */
[----:B------:R-:W-:Y:S01]  /*1470*/  USHF.L.U32 UR15, UR14, 0x1, URZ ;  /* 0x000000010e0f7899 */ /* 0x000fe2000800063f */
[----:B------:R-:W-:Y:S01]  /*1480*/  LOP3.LUT R14, R10, 0x18, RZ, 0x3c, !PT ;  /* 0x000000180a0e7812 */ /* 0x000fe200078e3cff */
[----:B------:R-:W-:Y:S01]  /*1490*/  IMAD.WIDE R8, R11, 0x10, R8 ;  /* 0x000000100b087825 */ /* 0x000fe200078e0208 */
[----:B------:R-:W-:Y:S01]  /*14a0*/  LEA R13, R13, UR24, 0x3 ;  /* 0x000000180d0d7c11 */ /* 0x000fe2000f8e18ff */
[----:B------:R-:W-:Y:S02]  /*14b0*/  UIADD3 UR10, -UR10, UR14, URZ ;  /* 0x0000000e0a0a7290 */ /* 0x000fe4000fffe13f */
[----:B------:R-:W-:Y:S01]  /*14c0*/  VIADD R15, R15, UR6 ;  /* 0x000000060f0f7c36 */ /* 0x000fe20008000000 */
[----:B------:R-:W-:-:S12]  /*14d0*/  USEL UR11, URZ, 0x1, !UP0 ;  /* 0x000000013f0b7887 */ /* 0x000fd8000c000000 */
.L_x_168:
[----:B------:R-:W-:Y:S01]  /*14e0*/  SHF.L.U32 R10, R144, 0x1f, RZ ;  /* 0x0000001f900a7819 */ /* 0x000fe200000006ff */
[----:B------:R-:W0:Y:S01]  /*14f0*/  LDC R11, c[0x0][0x28c] ;  /* 0x0000a300ff0b7b82 */ /* 0x000e220000000800 */
[----:B------:R-:W-:Y:S01]  /*1500*/  UMOV UR4, URZ ;  /* 0x0000003f00047c82 */ /* 0x000fe20008000000 */
[----:B------:R-:W-:Y:S01]  /*1510*/  UMOV UR25, UR9 ;  /* 0x0000000900197c82 */ /* 0x000fe20008000000 */
[----:B------:R-:W2:Y:S01]  /*1520*/  SYNCS.PHASECHK.TRANS64.TRYWAIT P0, [R13+URZ+-0x8], R10 ;  /* 0xfffff80a0d0075a7 */ /* 0x000ea2000800017f */
[----:B0-----:R-:W-:Y:S01]  /*1530*/  ISETP.GE.AND P1, PT, R11, 0x1, PT ;  /* 0x000000010b00780c */ /* 0x001fe20003f26270 */
[----:B-12-4-:R-:W-:-:S12]  /*1540*/  @!P0 BRA `(.L_x_14) ;  /* 0x0000007c00e88947 */ /* 0x016fd80003800000 */
.L_x_190:
[----:B------:R-:W-:Y:S01]  /*1550*/  UMOV UR5, URZ ;  /* 0x0000003f00057c82 */ /* 0x000fe20008000000 */
[----:B------:R-:W-:Y:S01]  /*1560*/  UMOV UR6, URZ ;  /* 0x0000003f00067c82 */ /* 0x000fe20008000000 */
[----:B------:R-:W-:Y:S02]  /*1570*/  CS2R R18, SRZ ;  /* 0x0000000000127805 */ /* 0x000fe4000001ff00 */
[----:B------:R-:W-:Y:S02]  /*1580*/  CS2R R16, SRZ ;  /* 0x0000000000107805 */ /* 0x000fe4000001ff00 */
[----:B------:R-:W-:Y:S02]  /*1590*/  CS2R R20, SRZ ;  /* 0x0000000000147805 */ /* 0x000fe4000001ff00 */
[----:B------:R-:W-:Y:S02]  /*15a0*/  CS2R R22, SRZ ;  /* 0x0000000000167805 */ /* 0x000fe4000001ff00 */
[----:B------:R-:W-:-:S02]  /*15b0*/  CS2R R88, SRZ ;  /* 0x0000000000587805 */ /* 0x000fc4000001ff00 */
[----:B------:R-:W-:Y:S02]  /*15c0*/  CS2R R90, SRZ ;  /* 0x00000000005a7805 */ /* 0x000fe4000001ff00 */
        /* <DEDUP_REMOVED lines=25> */
[----:B------:R-:W-:Y:S01]  /*1760*/  CS2R R142, SRZ ;  /* 0x00000000008e7805 */ /* 0x000fe2000001ff00 */
[----:B------:R-:W-:Y:S01]  /*1770*/  IMAD.U32 R147, RZ, RZ, UR11 ;  /* 0x0000000bff937e24 */ /* 0x000fe2000f8e00ff */
        /* <DEDUP_REMOVED lines=31> */
[----:B------:R-:W-:Y:S01]  /*1970*/  CS2R R86, SRZ ;  /* 0x0000000000567805 */ /* 0x000fe2000001ff00 */
[----:B------:R-:W-:Y:S06]  /*1980*/  @!P1 BRA `(.L_x_15) ;  /* 0x0000000800bc9947 */ /* 0x000fec0003800000 */
[----:B------:R-:W-:-:S06]  /*1990*/  UISETP.NE.AND UP0, UPT, UR12, 0x3, UPT ;  /* 0x000000030c00788c */ /* 0x000fcc000bf05270 */
[----:B------:R-:W-:-:S13]  /*19a0*/  PLOP3.LUT P1, PT, PT, PT, UP0, 0x80, 0x0 ;  /* 0x000000000000781c */ /* 0x000fda0003f2f008 */
[----:B------:R-:W-:Y:S05]  /*19b0*/  @!P1 BRA `(.L_x_16) ;  /* 0x0000000000049947 */ /* 0x000fea0003800000 */
[----:B------:R-:W-:Y:S01]  /*19c0*/  BPT.TRAP 0x1 ;  /* 0x000000040000795c */ /* 0x000fe20000300000 */
.L_x_16:
[----:B------:R-:W-:Y:S01]  /*19d0*/  ULEA UR4, UR9, UR8, 0x3 ;  /* 0x0000000809047291 */ /* 0x000fe2000f8e183f */
[----:B0-----:R-:W-:-:S05]  /*19e0*/  IMAD.U32 R10, RZ, RZ, UR11 ;  /* 0x0000000bff0a7e24 */ /* 0x001fca000f8e00ff */
[----:B------:R-:W-:-:S04]  /*19f0*/  SHF.L.U32 R10, R10, 0x1f, RZ ;  /* 0x0000001f0a0a7819 */ /* 0x000fc800000006ff */
[----:B------:R0:W2:Y:S01]  /*1a00*/  SYNCS.PHASECHK.TRANS64.TRYWAIT P0, [UR4], R10 ;  /* 0x0000000aff0075a7 */ /* 0x0000a20008000144 */
[----:B------:R-:W-:Y:S05]  /*1a10*/  @!P1 BRA `(.L_x_17) ;  /* 0x0000000000049947 */ /* 0x000fea0003800000 */
[----:B------:R-:W-:Y:S01]  /*1a20*/  BPT.TRAP 0x1 ;  /* 0x000000040000795c */ /* 0x000fe20000300000 */
.L_x_17:
[----:B--2---:R-:W-:Y:S05]  /*1a30*/  @P0 BRA `(.L_x_18) ;  /* 0x0000000000080947 */ /* 0x004fea0003800000 */
[----:B------:R-:W2:Y:S02]  /*1a40*/  SYNCS.PHASECHK.TRANS64.TRYWAIT P0, [UR4], R10 ;  /* 0x0000000aff0075a7 */ /* 0x000ea40008000144 */
[----:B--2---:R-:W-:Y:S05]  /*1a50*/  @!P0 BRA `(.L_x_19) ;  /* 0x0000007800b88947 */ /* 0x004fea0003800000 */
.L_x_18:
[----:B------:R-:W-:Y:S01]  /*1a60*/  UIADD3 UR4, UR8, 0x180, URZ ;  /* 0x0000018008047890 */ /* 0x000fe2000fffe03f */
[----:B------:R-:W-:Y:S01]  /*1a70*/  WARPGROUP.ARRIVE ;  /* 0x00000000000079c5 */ /* 0x000fe20000000000 */
[----:B------:R-:W-:Y:S01]  /*1a80*/  UIADD3 UR5, UR8, 0x10180, URZ ;  /* 0x0001018008057890 */ /* 0x000fe2000fffe03f */
[----:B------:R-:W-:Y:S01]  /*1a90*/  CS2R R18, SRZ ;  /* 0x0000000000127805 */ /* 0x000fe2000001ff00 */
[----:B------:R-:W-:Y:S01]  /*1aa0*/  USHF.R.U32.HI UR4, URZ, 0x4, UR4 ;  /* 0x000000043f047899 */ /* 0x000fe20008011604 */
[----:B------:R-:W-:Y:S01]  /*1ab0*/  CS2R R16, SRZ ;  /* 0x0000000000107805 */ /* 0x000fe2000001ff00 */
[----:B------:R-:W-:Y:S01]  /*1ac0*/  USHF.R.U32.HI UR5, URZ, 0x4, UR5 ;  /* 0x000000043f057899 */ /* 0x000fe20008011605 */
[----:B------:R-:W-:Y:S01]  /*1ad0*/  CS2R R20, SRZ ;  /* 0x0000000000147805 */ /* 0x000fe2000001ff00 */
[----:B------:R-:W-:Y:S01]  /*1ae0*/  ULOP3.LUT UR4, UR4, 0x3fff, URZ, 0xc0, !UPT ;  /* 0x00003fff04047892 */ /* 0x000fe2000f8ec03f */
[----:B------:R-:W-:Y:S01]  /*1af0*/  CS2R R22, SRZ ;  /* 0x0000000000167805 */ /* 0x000fe2000001ff00 */
[----:B------:R-:W-:Y:S01]  /*1b00*/  ULOP3.LUT UR5, UR5, 0x3fff, URZ, 0xc0, !UPT ;  /* 0x00003fff05057892 */ /* 0x000fe2000f8ec03f */
[----:B------:R-:W-:Y:S01]  /*1b10*/  CS2R R88, SRZ ;  /* 0x0000000000587805 */ /* 0x000fe2000001ff00 */
[----:B------:R-:W-:Y:S01]  /*1b20*/  ULOP3.LUT UR4, UR4, 0x10000, URZ, 0xfc, !UPT ;  /* 0x0001000004047892 */ /* 0x000fe2000f8efc3f */
[----:B------:R-:W-:Y:S01]  /*1b30*/  CS2R R90, SRZ ;  /* 0x00000000005a7805 */ /* 0x000fe2000001ff00 */
[----:B------:R-:W-:Y:S01]  /*1b40*/  ULOP3.LUT UR5, UR5, 0x10000, URZ, 0xfc, !UPT ;  /* 0x0001000005057892 */ /* 0x000fe2000f8efc3f */
[----:B------:R-:W-:Y:S01]  /*1b50*/  CS2R R92, SRZ ;  /* 0x00000000005c7805 */ /* 0x000fe2000001ff00 */
[----:B------:R-:W-:Y:S01]  /*1b60*/  ULEA UR4, UR9, UR4, 0xa ;  /* 0x0000000409047291 */ /* 0x000fe2000f8e503f */
[----:B------:R-:W-:Y:S01]  /*1b70*/  CS2R R94, SRZ ;  /* 0x00000000005e7805 */ /* 0x000fe2000001ff00 */
[----:B------:R-:W-:Y:S01]  /*1b80*/  ULEA UR5, UR9, UR5, 0xb ;  /* 0x0000000509057291 */ /* 0x000fe2000f8e583f */
[----:B------:R-:W-:Y:S01]  /*1b90*/  CS2R R96, SRZ ;  /* 0x0000000000607805 */ /* 0x000fe2000001ff00 */
[----:B------:R-:W-:Y:S01]  /*1ba0*/  UMOV UR17, 0x40000040 ;  /* 0x4000004000117882 */ /* 0x000fe20000000000 */
[----:B------:R-:W-:Y:S01]  /*1bb0*/  UMOV UR19, 0x40000040 ;  /* 0x4000004000137882 */ /* 0x000fe20000000000 */
[----:B------:R-:W-:Y:S01]  /*1bc0*/  CS2R R98, SRZ ;  /* 0x0000000000627805 */ /* 0x000fe2000001ff00 */
[----:B------:R-:W-:Y:S01]  /*1bd0*/  UMOV UR16, UR4 ;  /* 0x0000000400107c82 */ /* 0x000fe20008000000 */
[----:B------:R-:W-:Y:S01]  /*1be0*/  CS2R R100, SRZ ;  /* 0x0000000000647805 */ /* 0x000fe2000001ff00 */
[----:B------:R-:W-:Y:S01]  /*1bf0*/  UMOV UR18, UR5 ;  /* 0x0000000500127c82 */ /* 0x000fe20008000000 */
[----:B------:R-:W-:Y:S01]  /*1c00*/  CS2R R102, SRZ ;  /* 0x0000000000667805 */ /* 0x000fe2000001ff00 */
[----:B------:R-:W-:Y:S01]  /*1c10*/  QGMMA.64x128x32.F32.E4M3.E4M3 R24, gdesc[UR16], RZ, !UPT ;  /* 0x01e00000101879f3 */ /* 0x000fe2000c7008ff */
[----:B------:R-:W-:Y:S01]  /*1c20*/  UIADD3 UR16, UR4, 0x2, URZ ;  /* 0x0000000204107890 */ /* 0x000fe2000fffe03f */
[----:B------:R-:W-:Y:S01]  /*1c30*/  CS2R R104, SRZ ;  /* 0x0000000000687805 */ /* 0x000fe2000001ff00 */
[----:B------:R-:W-:Y:S01]  /*1c40*/  UIADD3 UR18, UR5, 0x2, URZ ;  /* 0x0000000205127890 */ /* 0x000fe2000fffe03f */
[----:B------:R-:W-:Y:S01]  /*1c50*/  CS2R R106, SRZ ;  /* 0x00000000006a7805 */ /* 0x000fe2000001ff00 */
[----:B------:R-:W-:Y:S01]  /*1c60*/  UMOV UR17, 0x40000040 ;  /* 0x4000004000117882 */ /* 0x000fe20000000000 */
[----:B------:R-:W-:Y:S01]  /*1c70*/  UMOV UR19, 0x40000040 ;  /* 0x4000004000137882 */ /* 0x000fe20000000000 */
        /* <DEDUP_REMOVED lines=18> */
[----:B------:R-:W-:Y:S01]  /*1da0*/  QGMMA.64x128x32.F32.E4M3.E4M3 R24, gdesc[UR16], R24 ;  /* 0x01e00000101879f3 */ /* 0x000fe20008700818 */
[----:B------:R-:W-:-:S02]  /*1db0*/  UIADD3 UR16, UR4, 0x4, URZ ;  /* 0x0000000404107890 */ /* 0x000fc4000fffe03f */
[----:B------:R-:W-:Y:S01]  /*1dc0*/  UIADD3 UR18, UR5, 0x4, URZ ;  /* 0x0000000405127890 */ /* 0x000fe2000fffe03f */
[----:B------:R-:W-:Y:S01]  /*1dd0*/  UMOV UR17, 0x40000040 ;  /* 0x4000004000117882 */ /* 0x000fe20000000000 */
[----:B------:R-:W-:-:S07]  /*1de0*/  UMOV UR19, 0x40000040 ;  /* 0x4000004000137882 */ /* 0x000fce0000000000 */
[----:B------:R-:W-:Y:S01]  /*1df0*/  QGMMA.64x128x32.F32.E4M3.E4M3 R24, gdesc[UR16], R24 ;  /* 0x01e00000101879f3 */ /* 0x000fe20008700818 */
[----:B------:R-:W-:Y:S02]  /*1e00*/  UIADD3 UR16, UR4, 0x6, URZ ;  /* 0x0000000604107890 */ /* 0x000fe4000fffe03f */
        /* <DEDUP_REMOVED lines=21> */
[----:B------:R-:W-:Y:S01]  /*1f60*/  ULDC UR5, c[0x0][0x50c] ;  /* 0x0001430000057ab9 */ /* 0x000fe20000000800 */
[----:B------:R-:W-:Y:S01]  /*1f70*/  UMOV UR17, 0x40000040 ;  /* 0x4000004000117882 */ /* 0x000fe20000000000 */
[----:B------:R-:W-:Y:S01]  /*1f80*/  UISETP.NE.AND UP0, UPT, UR5, 0x8, UPT ;  /* 0x000000080500788c */ /* 0x000fe2000bf05270 */
[----:B------:R-:W-:Y:S01]  /*1f90*/  UMOV UR19, 0x40000040 ;  /* 0x4000004000137882 */ /* 0x000fe20000000000 */
[----:B------:R-:W-:Y:S02]  /*1fa0*/  UMOV UR4, 0x8 ;  /* 0x0000000800047882 */ /* 0x000fe40000000000 */
[----:B------:R-:W-:-:S06]  /*1fb0*/  USEL UR5, URZ, 0x1, UP0 ;  /* 0x000000013f057887 */ /* 0x000fcc0008000000 */
[----:B------:R-:W-:Y:S01]  /*1fc0*/  ISETP.NE.AND P0, PT, RZ, UR5, PT ;  /* 0x00000005ff007c0c */ /* 0x000fe2000bf05270 */
[----:B------:R-:W-:-:S12]  /*1fd0*/  QGMMA.64x128x32.F32.E4M3.E4M3 R24, gdesc[UR16], R24, gsb0 ;  /* 0x01e00000101879f3 */ /* 0x000fd80008000818 */
[----:B------:R-:W-:Y:S05]  /*1fe0*/  @!P0 BRA `(.L_x_20) ;  /* 0x0000000400088947 */ /* 0x000fea0003800000 */
[----:B------:R-:W-:Y:S02]  /*1ff0*/  WARPGROUP.DEPBAR.LE gsb0, 0x0 ;  /* 0x00008000000079c5 */ /* 0x000fe40000010000 */
[----:B------:R-:W-:-:S01]  /*2000*/  FADD R143, RZ, R24 ;  /* 0x00000018ff8f7221 */ /* 0x000fc20000000000 */
[----:B------:R-:W-:Y:S01]  /*2010*/  FADD R142, RZ, R25 ;  /* 0x00000019ff8e7221 */ /* 0x000fe20000000000 */
        /* <DEDUP_REMOVED lines=62> */
[----:B------:R-:W-:-:S06]  /*2400*/  UMOV UR4, URZ ;  /* 0x0000003f00047c82 */ /* 0x000fcc0008000000 */
.L_x_20:
[----:B------:R-:W-:-:S04]  /*2410*/  UIADD3 UR25, UR9, 0x1, URZ ;  /* 0x0000000109197890 */ /* 0x000fc8000fffe03f */
[----:B------:R-:W-:-:S04]  /*2420*/  UISETP.NE.AND UP0, UPT, UR25, 0x4, UPT ;  /* 0x000000041900788c */ /* 0x000fc8000bf05270 */
[----:B------:R-:W-:Y:S02]  /*2430*/  USEL UR6, URZ, 0x1, UP0 ;  /* 0x000000013f067887 */ /* 0x000fe40008000000 */
[----:B------:R-:W-:Y:S02]  /*2440*/  USEL UR25, UR25, URZ, UP0 ;  /* 0x0000003f19197287 */ /* 0x000fe40008000000 */
[----:B------:R-:W-:-:S06]  /*2450*/  ULOP3.LUT UR6, UR11, UR6, URZ, 0x3c, !UPT ;  /* 0x000000060b067292 */ /* 0x000fcc000f8e3c3f */
[----:B------:R-:W-:Y:S01]  /*2460*/  IMAD.U32 R147, RZ, RZ, UR6 ;  /* 0x00000006ff937e24 */ /* 0x000fe2000f8e00ff */
[----:B------:R-:W-:-:S06]  /*2470*/  UMOV UR6, 0x1 ;  /* 0x0000000100067882 */ /* 0x000fcc0000000000 */
.L_x_15:
[----:B------:R-:W-:-:S06]  /*2480*/  UISETP.GE.AND UP0, UPT, UR10, 0x1, UPT ;  /* 0x000000010a00788c */ /* 0x000fcc000bf06270 */
[----:B------:R-:W-:-:S13]  /*2490*/  PLOP3.LUT P0, PT, PT, PT, UP0, 0x80, 0x0 ;  /* 0x000000000000781c */ /* 0x000fda0003f0f008 */
[----:B------:R-:W-:Y:S05]  /*24a0*/  @!P0 BRA `(.L_x_21) ;  /* 0x00000008008c8947 */ /* 0x000fea0003800000 */
[----:B0-2---:R-:W-:Y:S01]  /*24b0*/  IMAD.U32 R10, RZ, RZ, UR10 ;  /* 0x0000000aff0a7e24 */ /* 0x005fe2000f8e00ff */
[----:B------:R-:W-:Y:S01]  /*24c0*/  UMOV UR26, UR9 ;  /* 0x00000009001a7c82 */ /* 0x000fe20008000000 */
[----:B------:R-:W-:-:S05]  /*24d0*/  ULDC UR27, c[0x0][0x50c] ;  /* 0x00014300001b7ab9 */ /* 0x000fca0000000800 */
.L_x_29:
[----:B------:R-:W-:-:S06]  /*24e0*/  UISETP.NE.AND UP0, UPT, UR12, 0x3, UPT ;  /* 0x000000030c00788c */ /* 0x000fcc000bf05270 */
[----:B------:R-:W-:-:S13]  /*24f0*/  PLOP3.LUT P1, PT, PT, PT, UP0, 0x80, 0x0 ;  /* 0x000000000000781c */ /* 0x000fda0003f2f008 */
[----:B0-2---:R-:W-:Y:S05]  /*2500*/  @!P1 BRA `(.L_x_22) ;  /* 0x0000000000049947 */ /* 0x005fea0003800000 */
[----:B------:R-:W-:Y:S01]  /*2510*/  BPT.TRAP 0x1 ;  /* 0x000000040000795c */ /* 0x000fe20000300000 */
.L_x_22:
[----:B------:R-:W-:Y:S01]  /*2520*/  ULEA UR16, UR25, UR8, 0x3 ;  /* 0x0000000819107291 */ /* 0x000fe2000f8e183f */
[----:B------:R-:W-:-:S08]  /*2530*/  SHF.L.U32 R11, R147, 0x1f, RZ ;  /* 0x0000001f930b7819 */ /* 0x000fd000000006ff */
[----:B------:R0:W2:Y:S01]  /*2540*/  SYNCS.PHASECHK.TRANS64.TRYWAIT P0, [UR16], R11 ;  /* 0x0000000bff0075a7 */ /* 0x0000a20008000150 */
[----:B------:R-:W-:Y:S05]  /*2550*/  @!P1 BRA `(.L_x_23) ;  /* 0x0000000000049947 */ /* 0x000fea0003800000 */
[----:B------:R-:W-:Y:S01]  /*2560*/  BPT.TRAP 0x1 ;  /* 0x000000040000795c */ /* 0x000fe20000300000 */
.L_x_23:
[----:B--2---:R-:W-:Y:S05]  /*2570*/  @P0 BRA `(.L_x_24) ;  /* 0x0000000000080947 */ /* 0x004fea0003800000 */
[----:B------:R-:W2:Y:S02]  /*2580*/  SYNCS.PHASECHK.TRANS64.TRYWAIT P0, [UR16], R11 ;  /* 0x0000000bff0075a7 */ /* 0x000ea40008000150 */
[----:B--2---:R-:W-:Y:S05]  /*2590*/  @!P0 BRA `(.L_x_25) ;  /* 0x0000007000008947 */ /* 0x004fea0003800000 */
.L_x_24:
[----:B------:R-:W-:Y:S01]  /*25a0*/  UIADD3 UR16, UR8, 0x180, URZ ;  /* 0x0000018008107890 */ /* 0x000fe2000fffe03f */
[----:B------:R-:W-:Y:S01]  /*25b0*/  WARPGROUP.ARRIVE ;  /* 0x00000000000079c5 */ /* 0x000fe20000000000 */
[----:B------:R-:W-:Y:S02]  /*25c0*/  UIADD3 UR17, UR8, 0x10180, URZ ;  /* 0x0001018008117890 */ /* 0x000fe4000fffe03f */
[----:B------:R-:W-:Y:S02]  /*25d0*/  UISETP.NE.AND UP0, UPT, UR5, URZ, UPT ;  /* 0x0000003f0500728c */ /* 0x000fe4000bf05270 */
[----:B------:R-:W-:Y:S02]  /*25e0*/  USHF.R.U32.HI UR16, URZ, 0x4, UR16 ;  /* 0x000000043f107899 */ /* 0x000fe40008011610 */
[----:B------:R-:W-:Y:S02]  /*25f0*/  USHF.R.U32.HI UR17, URZ, 0x4, UR17 ;  /* 0x000000043f117899 */ /* 0x000fe40008011611 */
[----:B------:R-:W-:-:S02]  /*2600*/  USEL UR6, UR6, URZ, !UP0 ;  /* 0x0000003f06067287 */ /* 0x000fc4000c000000 */
[----:B------:R-:W-:Y:S02]  /*2610*/  ULOP3.LUT UR16, UR16, 0x3fff, URZ, 0xc0, !UPT ;  /* 0x00003fff10107892 */ /* 0x000fe4000f8ec03f */
[----:B------:R-:W-:Y:S02]  /*2620*/  ULOP3.LUT UR17, UR17, 0x3fff, URZ, 0xc0, !UPT ;  /* 0x00003fff11117892 */ /* 0x000fe4000f8ec03f */
[----:B------:R-:W-:Y:S02]  /*2630*/  UISETP.NE.U32.AND UP0, UPT, UR6, URZ, UPT ;  /* 0x0000003f0600728c */ /* 0x000fe4000bf05070 */
[----:B------:R-:W-:Y:S02]  /*2640*/  ULOP3.LUT UR6, UR16, 0x10000, URZ, 0xfc, !UPT ;  /* 0x0001000010067892 */ /* 0x000fe4000f8efc3f */
[----:B------:R-:W-:Y:S02]  /*2650*/  ULOP3.LUT UR5, UR17, 0x10000, URZ, 0xfc, !UPT ;  /* 0x0001000011057892 */ /* 0x000fe4000f8efc3f */
[----:B------:R-:W-:-:S02]  /*2660*/  ULEA UR6, UR25, UR6, 0xa ;  /* 0x0000000619067291 */ /* 0x000fc4000f8e503f */
[----:B------:R-:W-:Y:S01]  /*2670*/  ULEA UR5, UR25, UR5, 0xb ;  /* 0x0000000519057291 */ /* 0x000fe2000f8e583f */
[----:B------:R-:W-:Y:S01]  /*2680*/  UMOV UR17, 0x40000040 ;  /* 0x4000004000117882 */ /* 0x000fe20000000000 */
[----:B------:R-:W-:Y:S01]  /*2690*/  UMOV UR19, 0x40000040 ;  /* 0x4000004000137882 */ /* 0x000fe20000000000 */
[----:B------:R-:W-:Y:S02]  /*26a0*/  UIADD3 UR4, UR4, 0x8, URZ ;  /* 0x0000000804047890 */ /* 0x000fe4000fffe03f */
[----:B------:R-:W-:Y:S02]  /*26b0*/  UMOV UR16, UR6 ;  /* 0x0000000600107c82 */ /* 0x000fe40008000000 */
[----:B------:R-:W-:Y:S02]  /*26c0*/  UMOV UR18, UR5 ;  /* 0x0000000500127c82 */ /* 0x000fe40008000000 */
[----:B------:R-:W-:Y:S01]  /*26d0*/  QGMMA.64x128x32.F32.E4M3.E4M3 R24, gdesc[UR16], R24, UP0 ;  /* 0x01e00000101879f3 */ /* 0x000fe2000bf00818 */
[----:B------:R-:W-:-:S02]  /*26e0*/  UIADD3 UR16, UR6, 0x2, URZ ;  /* 0x0000000206107890 */ /* 0x000fc4000fffe03f */
[----:B------:R-:W-:Y:S01]  /*26f0*/  UIADD3 UR18, UR5, 0x2, URZ ;  /* 0x0000000205127890 */ /* 0x000fe2000fffe03f */
[----:B------:R-:W-:Y:S01]  /*2700*/  UMOV UR17, 0x40000040 ;  /* 0x4000004000117882 */ /* 0x000fe20000000000 */
[----:B------:R-:W-:Y:S01]  /*2710*/  UMOV UR19, 0x40000040 ;  /* 0x4000004000137882 */ /* 0x000fe20000000000 */
[----:B------:R-:W-:-:S06]  /*2720*/  UISETP.NE.AND UP0, UPT, UR4, UR27, UPT ;  /* 0x0000001b0400728c */ /* 0x000fcc000bf05270 */
        /* <DEDUP_REMOVED lines=29> */
[----:B------:R-:W-:Y:S01]  /*2900*/  UMOV UR19, 0x40000040 ;  /* 0x4000004000137882 */ /* 0x000fe20000000000 */
[----:B------:R-:W-:-:S06]  /*2910*/  USEL UR5, URZ, 0x1, UP0 ;  /* 0x000000013f057887 */ /* 0x000fcc0008000000 */
[----:B------:R-:W-:Y:S01]  /*2920*/  ISETP.NE.AND P0, PT, RZ, UR5, PT ;  /* 0x00000005ff007c0c */ /* 0x000fe2000bf05270 */
[----:B------:R-:W-:Y:S03]  /*2930*/  QGMMA.64x128x32.F32.E4M3.E4M3 R24, gdesc[UR16], R24, gsb0 ;  /* 0x01e00000101879f3 */ /* 0x000fe60008000818 */
[----:B------:R-:W-:-:S09]  /*2940*/  WARPGROUP.DEPBAR.LE gsb0, 0x1 ;  /* 0x00008000000079c5 */ /* 0x000fd20000010100 */
[----:B------:R-:W-:Y:S05]  /*2950*/  @!P0 BRA `(.L_x_26) ;  /* 0x0000000400088947 */ /* 0x000fea0003800000 */
[----:B------:R-:W-:Y:S02]  /*2960*/  WARPGROUP.DEPBAR.LE gsb0, 0x0 ;  /* 0x00008000000079c5 */ /* 0x000fe40000010000 */
[----:B------:R-:W-:-:S01]  /*2970*/  FADD R143, R24, R143 ;  /* 0x0000008f188f7221 */ /* 0x000fc20000000000 */
[----:B------:R-:W-:Y:S01]  /*2980*/  FADD R142, R25, R142 ;  /* 0x0000008e198e7221 */ /* 0x000fe20000000000 */
        /* <DEDUP_REMOVED lines=62> */
[----:B------:R-:W-:-:S06]  /*2d70*/  UMOV UR4, URZ ;  /* 0x0000003f00047c82 */ /* 0x000fcc0008000000 */
.L_x_26:
[----:B------:R-:W-:Y:S05]  /*2d80*/  @!P1 BRA `(.L_x_27) ;  /* 0x0000000000049947 */ /* 0x000fea0003800000 */
[----:B------:R-:W-:Y:S01]  /*2d90*/  BPT.TRAP 0x1 ;  /* 0x000000040000795c */ /* 0x000fe20000300000 */
.L_x_27:
[----:B------:R-:W-:Y:S02]  /*2da0*/  UISETP.GT.U32.AND UP0, UPT, UR13, 0x1, UPT ;  /* 0x000000010d00788c */ /* 0x000fe4000bf04070 */
[----:B------:R-:W-:-:S04]  /*2db0*/  ULEA UR6, UR26, UR8, 0x3 ;  /* 0x000000081a067291 */ /* 0x000fc8000f8e183f */
[----:B------:R-:W-:Y:S01]  /*2dc0*/  UIADD3 UR6, UR6, 0x20, URZ ;  /* 0x0000002006067890 */ /* 0x000fe2000fffe03f */
[----:B------:R-:W-:-:S03]  /*2dd0*/  PLOP3.LUT P0, PT, PT, PT, UP0, 0x80, 0x0 ;  /* 0x000000000000781c */ /* 0x000fc60003f0f008 */
[----:B------:R-:W-:-:S09]  /*2de0*/  UPRMT UR6, URZ, 0x654, UR6 ;  /* 0x000006543f067896 */ /* 0x000fd20008000006 */
[----:B------:R-:W-:Y:S01]  /*2df0*/  SYNCS.ARRIVE.TRANS64.RED.A1T0 RZ, [UR6], RZ ;  /* 0x000000ffffff79a7 */ /* 0x000fe20008100406 */
[----:B------:R-:W-:Y:S05]  /*2e00*/  @P0 BRA `(.L_x_28) ;  /* 0x0000000000040947 */ /* 0x000fea0003800000 */
[----:B------:R-:W-:Y:S01]  /*2e10*/  BPT.TRAP 0x1 ;  /* 0x000000040000795c */ /* 0x000fe20000300000 */
.L_x_28:
[----:B------:R-:W-:Y:S01]  /*2e20*/  UIADD3 UR25, UR25, 0x1, URZ ;  /* 0x0000000119197890 */ /* 0x000fe2000fffe03f */
[C---:B------:R-:W-:Y:S01]  /*2e30*/  ISETP.GT.AND P0, PT, R10.reuse, 0x1, PT ;  /* 0x000000010a00780c */ /* 0x040fe20003f04270 */
[----:B------:R-:W-:Y:S01]  /*2e40*/  UIADD3 UR26, UR26, 0x1, URZ ;  /* 0x000000011a1a7890 */ /* 0x000fe2000fffe03f */
[----:B------:R-:W-:Y:S01]  /*2e50*/  VIADD R10, R10, 0xffffffff ;  /* 0xffffffff0a0a7836 */ /* 0x000fe20000000000 */
[----:B------:R-:W-:Y:S02]  /*2e60*/  UISETP.NE.AND UP0, UPT, UR25, 0x4, UPT ;  /* 0x000000041900788c */ /* 0x000fe4000bf05270 */
[----:B------:R-:W-:Y:S02]  /*2e70*/  UISETP.NE.AND UP1, UPT, UR26, 0x4, UPT ;  /* 0x000000041a00788c */ /* 0x000fe4000bf25270 */
[----:B------:R-:W-:Y:S02]  /*2e80*/  USEL UR6, URZ, 0x1, UP0 ;  /* 0x000000013f067887 */ /* 0x000fe40008000000 */
[----:B------:R-:W-:-:S02]  /*2e90*/  USEL UR25, UR25, URZ, UP0 ;  /* 0x0000003f19197287 */ /* 0x000fc40008000000 */
[----:B------:R-:W-:Y:S02]  /*2ea0*/  USEL UR26, UR26, URZ, UP1 ;  /* 0x0000003f1a1a7287 */ /* 0x000fe40008800000 */
[----:B------:R-:W-:Y:S01]  /*2eb0*/  LOP3.LUT R147, R147, UR6, RZ, 0x3c, !PT ;  /* 0x0000000693937c12 */ /* 0x000fe2000f8e3cff */
[----:B------:R-:W-:Y:S01]  /*2ec0*/  UMOV UR6, 0x1 ;  /* 0x0000000100067882 */ /* 0x000fe20000000000 */
[----:B------:R-:W-:Y:S08]  /*2ed0*/  @P0 BRA `(.L_x_29) ;  /* 0xfffffff400800947 */ /* 0x000ff0000383ffff */
.L_x_21:
[----:B------:R-:W-:Y:S01]  /*2ee0*/  UISETP.NE.AND UP0, UPT, UR4, URZ, UPT ;  /* 0x0000003f0400728c */ /* 0x000fe2000bf05270 */
[----:B0-2---:R-:W0:Y:S03]  /*2ef0*/  LDC R10, c[0x0][0x28c] ;  /* 0x0000a300ff0a7b82 */ /* 0x005e260000000800 */
[----:B------:R-:W-:-:S06]  /*2f00*/  USEL UR4, URZ, 0x1, !UP0 ;  /* 0x000000013f047887 */ /* 0x000fcc000c000000 */
[----:B------:R-:W-:-:S13]  /*2f10*/  ISETP.NE.AND P0, PT, RZ, UR4, PT ;  /* 0x00000004ff007c0c */ /* 0x000fda000bf05270 */
[----:B------:R-:W-:Y:S05]  /*2f20*/  @!P0 BRA `(.L_x_30) ;  /* 0x0000000400048947 */ /* 0x000fea0003800000 */
[----:B------:R-:W-:Y:S02]  /*2f30*/  WARPGROUP.DEPBAR.LE gsb0, 0x0 ;  /* 0x00008000000079c5 */ /* 0x000fe40000010000 */
[----:B------:R-:W-:Y:S01]  /*2f40*/  FADD R143, R24, R143 ;  /* 0x0000008f188f7221 */ /* 0x000fe20000000000 */
        /* <DEDUP_REMOVED lines=62> */
[----:B------:R-:W-:-:S07]  /*3330*/  FADD R18, R18, R87 ;  /* 0x0000005712127221 */ /* 0x000fce0000000000 */
.L_x_30:
[----:B0-----:R-:W-:Y:S01]  /*3340*/  ISETP.GE.AND P0, PT, R10, 0x1, PT ;  /* 0x000000010a00780c */ /* 0x001fe20003f06270 */
[----:B------:R0:W-:Y:S01]  /*3350*/  SYNCS.ARRIVE.TRANS64.A1T0 RZ, [R145+UR24], RZ ;  /* 0x000000ff91ff79a7 */ /* 0x0001e20008100018 */
[----:B------:R-:W-:-:S11]  /*3360*/  WARPGROUP.DEPBAR.LE gsb0, 0x0 ;  /* 0x00008000000079c5 */ /* 0x000fd60000010000 */
[----:B------:R-:W-:Y:S05]  /*3370*/  @!P0 BRA `(.L_x_31) ;  /* 0x0000000000388947 */ /* 0x000fea0003800000 */
[----:B------:R-:W-:-:S06]  /*3380*/  UISETP.NE.AND UP0, UPT, UR12, 0x3, UPT ;  /* 0x000000030c00788c */ /* 0x000fcc000bf05270 */
[----:B------:R-:W-:-:S13]  /*3390*/  PLOP3.LUT P0, PT, PT, PT, UP0, 0x80, 0x0 ;  /* 0x000000000000781c */ /* 0x000fda0003f0f008 */
[----:B------:R-:W-:Y:S05]  /*33a0*/  @!P0 BRA `(.L_x_32) ;  /* 0x0000000000048947 */ /* 0x000fea0003800000 */
[----:B------:R-:W-:Y:S01]  /*33b0*/  BPT.TRAP 0x1 ;  /* 0x000000040000795c */ /* 0x000fe20000300000 */
.L_x_32:
[----:B------:R-:W-:Y:S02]  /*33c0*/  UIADD3 UR4, UR10, UR9, URZ ;  /* 0x000000090a047290 */ /* 0x000fe4000fffe03f */
[----:B------:R-:W-:Y:S02]  /*33d0*/  UISETP.GT.U32.AND UP0, UPT, UR13, 0x1, UPT ;  /* 0x000000010d00788c */ /* 0x000fe4000bf04070 */
[----:B------:R-:W-:-:S04]  /*33e0*/  USHF.L.U32 UR4, UR4, 0x3, URZ ;  /* 0x0000000304047899 */ /* 0x000fc8000800063f */
[----:B------:R-:W-:Y:S01]  /*33f0*/  ULOP3.LUT UR4, UR4, 0x18, URZ, 0xc0, !UPT ;  /* 0x0000001804047892 */ /* 0x000fe2000f8ec03f */
[----:B------:R-:W-:-:S03]  /*3400*/  PLOP3.LUT P0, PT, PT, PT, UP0, 0x80, 0x0 ;  /* 0x000000000000781c */ /* 0x000fc60003f0f008 */
[----:B------:R-:W-:-:S04]  /*3410*/  UIADD3 UR4, UR8, 0x20, UR4 ;  /* 0x0000002008047890 */ /* 0x000fc8000fffe004 */
[----:B------:R-:W-:-:S09]  /*3420*/  UPRMT UR4, URZ, 0x654, UR4 ;  /* 0x000006543f047896 */ /* 0x000fd20008000004 */
[----:B------:R-:W-:Y:S01]  /*3430*/  SYNCS.ARRIVE.TRANS64.RED.A1T0 RZ, [UR4], RZ ;  /* 0x000000ffffff79a7 */ /* 0x000fe20008100404 */
[----:B------:R-:W-:Y:S05]  /*3440*/  @P0 BRA `(.L_x_31) ;  /* 0x0000000000040947 */ /* 0x000fea0003800000 */
[----:B------:R-:W-:Y:S01]  /*3450*/  BPT.TRAP 0x1 ;  /* 0x000000040000795c */ /* 0x000fe20000300000 */
.L_x_31:
[----:B------:R-:W-:Y:S01]  /*3460*/  SHF.L.U32 R10, R144, 0x1f, RZ ;  /* 0x0000001f900a7819 */ /* 0x000fe200000006ff */
[----:B------:R-:W2:Y:S01]  /*3470*/  LDC R31, c[0x0][0x288] ;  /* 0x0000a200ff1f7b82 */ /* 0x000ea20000000800 */
[----:B------:R-:W-:Y:S02]  /*3480*/  IMAD.SHL.U32 R28, R5, 0x40, RZ ;  /* 0x00000040051c7824 */ /* 0x000fe400078e00ff */
[----:B------:R-:W3:Y:S02]  /*3490*/  SYNCS.PHASECHK.TRANS64.TRYWAIT P0, [R13+URZ+0x8], R10 ;  /* 0x0000080a0d0075a7 */ /* 0x000ee4000800017f */
[----:B---3--:R-:W-:Y:S05]  /*34a0*/  @!P0 BRA `(.L_x_33) ;  /* 0x0000006000548947 */ /* 0x008fea0003800000 */
.L_x_191:
[----:B------:R-:W-:Y:S01]  /*34b0*/  ULDC UR4, c[0x0][0x284] ;  /* 0x0000a10000047ab9 */ /* 0x000fe20000000800 */
[----:B------:R-:W-:Y:S01]  /*34c0*/  IMAD.SHL.U32 R30, R4, 0x80, RZ ;  /* 0x00000080041e7824 */ /* 0x000fe200078e00ff */
[----:B------:R-:W-:-:S04]  /*34d0*/  ISETP.GE.AND P0, PT, R28, UR4, PT ;  /* 0x000000041c007c0c */ /* 0x000fc8000bf06270 */
[----:B--2---:R-:W-:-:S13]  /*34e0*/  ISETP.GE.OR P0, PT, R30, R31, P0 ;  /* 0x0000001f1e00720c */ /* 0x004fda0000706670 */
[----:B------:R-:W-:Y:S05]  /*34f0*/  @P0 BRA `(.L_x_34) ;  /* 0x0000004400e00947 */ /* 0x000fea0003800000 */
[----:B------:R-:W2:Y:S01]  /*3500*/  LDC.64 R32, c[0x0][0x5c8] ;  /* 0x00017200ff207b82 */ /* 0x000ea20000000a00 */
[----:B------:R-:W-:Y:S01]  /*3510*/  IMAD.SHL.U32 R24, R12, 0x2, RZ ;  /* 0x000000020c187824 */ /* 0x000fe200078e00ff */
[----:B------:R-:W-:Y:S01]  /*3520*/  SHF.R.S32.HI R35, RZ, 0x1f, R0 ;  /* 0x0000001fff237819 */ /* 0x000fe20000011400 */
[----:B------:R-:W-:Y:S01]  /*3530*/  ULDC.64 UR4, c[0x0][0x5d0] ;  /* 0x0001740000047ab9 */ /* 0x000fe20000000a00 */
[----:B------:R-:W-:Y:S01]  /*3540*/  SHF.R.S32.HI R34, RZ, 0x1f, R30 ;  /* 0x0000001fff227819 */ /* 0x000fe2000001141e */
[----:B------:R-:W-:Y:S01]  /*3550*/  BSSY B0, `(.L_x_34) ;  /* 0x0000472000007945 */ /* 0x000fe20003800000 */
[--C-:B------:R-:W-:Y:S01]  /*3560*/  SHF.R.S32.HI R25, RZ, 0x1f, R24.reuse ;  /* 0x0000001fff197819 */ /* 0x100fe20000011418 */
[----:B------:R-:W-:Y:S02]  /*3570*/  IMAD R27, R35, UR4, RZ ;  /* 0x00000004231b7c24 */ /* 0x000fe4000f8e02ff */
[----:B---3--:R-:W-:-:S04]  /*3580*/  IMAD.WIDE.U32 R10, R0, UR4, R24 ;  /* 0x00000004000a7c25 */ /* 0x008fc8000f8e0018 */
[----:B------:R-:W-:Y:S01]  /*3590*/  IMAD R29, R0, UR5, R27 ;  /* 0x00000005001d7c24 */ /* 0x000fe2000f8e021b */
[----:B------:R-:W-:Y:S01]  /*35a0*/  IADD3 R10, P0, R30, R10, RZ ;  /* 0x0000000a1e0a7210 */ /* 0x000fe20007f1e0ff */
[----:B------:R-:W-:Y:S01]  /*35b0*/  IMAD.WIDE R26, R5, 0x40, R8 ;  /* 0x00000040051a7825 */ /* 0x000fe200078e0208 */
[----:B------:R-:W-:Y:S02]  /*35c0*/  ULDC.64 UR4, c[0x0][0x5c0] ;  /* 0x0001700000047ab9 */ /* 0x000fe40000000a00 */
[----:B------:R-:W-:Y:S01]  /*35d0*/  IADD3.X R11, R34, R11, R29, P0, !PT ;  /* 0x0000000b220b7210 */ /* 0x000fe200007fe41d */
[----:B------:R-:W-:Y:S02]  /*35e0*/  IMAD R29, R12, -0x2, R31 ;  /* 0xfffffffe0c1d7824 */ /* 0x000fe400078e021f */
[-C--:B--2---:R-:W-:Y:S02]  /*35f0*/  IMAD R4, R27, R32.reuse, RZ ;  /* 0x000000201b047224 */ /* 0x084fe400078e02ff */
[----:B------:R-:W-:-:S04]  /*3600*/  IMAD.WIDE.U32 R10, R26, R32, R10 ;  /* 0x000000201a0a7225 */ /* 0x000fc800078e000a */
[----:B------:R-:W-:Y:S01]  /*3610*/  IMAD R5, R26, R33, R4 ;  /* 0x000000211a057224 */ /* 0x000fe200078e0204 */
[----:B------:R-:W-:Y:S02]  /*3620*/  LEA R4, P0, R32, R10, 0x3 ;  /* 0x0000000a20047211 */ /* 0x000fe400078018ff */
[----:B------:R-:W-:Y:S01]  /*3630*/  IADD3 R10, P1, R10, UR4, RZ ;  /* 0x000000040a0a7c10 */ /* 0x000fe2000ff3e0ff */
[----:B------:R-:W-:Y:S01]  /*3640*/  IMAD.IADD R11, R11, 0x1, R5 ;  /* 0x000000010b0b7824 */ /* 0x000fe200078e0205 */
[----:B------:R-:W-:-:S04]  /*3650*/  IADD3 R4, P2, R4, UR4, RZ ;  /* 0x0000000404047c10 */ /* 0x000fc8000ff5e0ff */
[----:B------:R-:W-:Y:S01]  /*3660*/  LEA.HI.X R5, R32, R11, R33, 0x3, P0 ;  /* 0x0000000b20057211 */ /* 0x000fe200000f1c21 */
[----:B------:R-:W-:Y:S01]  /*3670*/  IMAD.IADD R32, R15, 0x1, -R28 ;  /* 0x000000010f207824 */ /* 0x000fe200078e0a1c */
[----:B-1---5:R-:W-:Y:S01]  /*3680*/  FSETP.NEU.AND P0, PT, R7, RZ, PT ;  /* 0x000000ff0700720b */ /* 0x022fe20003f0d000 */
[----:B------:R-:W-:Y:S01]  /*3690*/  IMAD.IADD R28, R29, 0x1, -R30 ;  /* 0x000000011d1c7824 */ /* 0x000fe200078e0a1e */
[----:B------:R-:W-:Y:S02]  /*36a0*/  IADD3.X R11, R11, UR5, RZ, P1, !PT ;  /* 0x000000050b0b7c10 */ /* 0x000fe40008ffe4ff */
[----:B------:R-:W-:-:S09]  /*36b0*/  IADD3.X R5, R5, UR5, RZ, P2, !PT ;  /* 0x0000000505057c10 */ /* 0x000fd200097fe4ff */
[----:B------:R-:W-:Y:S05]  /*36c0*/  @!P0 BRA `(.L_x_35) ;  /* 0x0000003400608947 */ /* 0x000fea0003800000 */
[----:B------:R-:W-:Y:S01]  /*36d0*/  ULDC.64 UR4, c[0x0][0x5b8] ;  /* 0x00016e0000047ab9 */ /* 0x000fe20000000a00 */
[----:B------:R-:W-:Y:S01]  /*36e0*/  ULDC.64 UR16, c[0x0][0x5a8] ;  /* 0x00016a0000107ab9 */ /* 0x000fe20000000a00 */
[----:B------:R-:W-:Y:S01]  /*36f0*/  IMAD.WIDE.U32 R24, R0, UR4, R24 ;  /* 0x0000000400187c25 */ /* 0x000fe2000f8e0018 */
[----:B------:R-:W-:Y:S03]  /*3700*/  BSSY B1, `(.L_x_36) ;  /* 0x0000010000017945 */ /* 0x000fe60003800000 */
[----:B------:R-:W-:Y:S01]  /*3710*/  IMAD R29, R35, UR4, RZ ;  /* 0x00000004231d7c24 */ /* 0x000fe2000f8e02ff */
[----:B------:R-:W-:-:S03]  /*3720*/  IADD3 R30, P0, R30, R24, RZ ;  /* 0x000000181e1e7210 */ /* 0x000fc60007f1e0ff */
[----:B------:R-:W-:Y:S01]  /*3730*/  IMAD R29, R0, UR5, R29 ;  /* 0x00000005001d7c24 */ /* 0x000fe2000f8e021d */
[----:B------:R-:W-:Y:S01]  /*3740*/  ULDC.64 UR4, c[0x0][0x5b0] ;  /* 0x00016c0000047ab9 */ /* 0x000fe20000000a00 */
[----:B------:R-:W-:-:S03]  /*3750*/  PRMT R0, RZ, 0x7610, R0 ;  /* 0x00007610ff007816 */ /* 0x000fc60000000000 */
[----:B------:R-:W-:Y:S01]  /*3760*/  IADD3.X R31, R34, R25, R29, P0, !PT ;  /* 0x00000019221f7210 */ /* 0x000fe200007fe41d */
[----:B------:R-:W-:Y:S01]  /*3770*/  IMAD R29, R27, UR4, RZ ;  /* 0x000000041b1d7c24 */ /* 0x000fe2000f8e02ff */
[----:B------:R-:W-:Y:S01]  /*3780*/  ISETP.GE.AND P0, PT, R32, 0x1, PT ;  /* 0x000000012000780c */ /* 0x000fe20003f06270 */
[----:B------:R-:W-:-:S03]  /*3790*/  IMAD.WIDE.U32 R24, R26, UR4, R30 ;  /* 0x000000041a187c25 */ /* 0x000fc6000f8e001e */
[----:B------:R-:W-:Y:S01]  /*37a0*/  ISETP.LT.OR P2, PT, R28, 0x1, !P0 ;  /* 0x000000011c00780c */ /* 0x000fe20004741670 */
[----:B------:R-:W-:Y:S01]  /*37b0*/  IMAD R29, R26, UR5, R29 ;  /* 0x000000051a1d7c24 */ /* 0x000fe2000f8e021d */
[----:B------:R-:W-:-:S04]  /*37c0*/  IADD3 R24, P1, R24, UR16, RZ ;  /* 0x0000001018187c10 */ /* 0x000fc8000ff3e0ff */
[----:B------:R-:W-:-:S07]  /*37d0*/  IADD3.X R25, R25, UR17, R29, P1, !PT ;  /* 0x0000001119197c10 */ /* 0x000fce0008ffe41d */
[----:B------:R-:W-:Y:S05]  /*37e0*/  @P2 BRA `(.L_x_37) ;  /* 0x0000000000042947 */ /* 0x000fea0003800000 */
[----:B------:R1:W5:Y:S02]  /*37f0*/  LDG.E.U8 R0, desc[UR20][R24.64] ;  /* 0x0000001418007981 */ /* 0x000364000c1e1100 */
.L_x_37:
[----:B------:R-:W-:Y:S05]  /*3800*/  BSYNC B1 ;  /* 0x0000000000017941 */ /* 0x000fea0003800000 */
.L_x_36:
[----:B-----5:R-:W-:Y:S01]  /*3810*/  LOP3.LUT R0, R0, 0xff, RZ, 0xc0, !PT ;  /* 0x000000ff00007812 */ /* 0x020fe200078ec0ff */
[----:B------:R-:W-:Y:S01]  /*3820*/  BSSY B1, `(.L_x_38) ;  /* 0x000000b000017945 */ /* 0x000fe20003800000 */
[----:B------:R-:W-:Y:S02]  /*3830*/  ISETP.LT.OR P3, PT, R28, 0x2, !P0 ;  /* 0x000000021c00780c */ /* 0x000fe40004761670 */
[----:B------:R-:W-:-:S05]  /*3840*/  F2FP.F16.E4M3.UNPACK_B R0, R0 ;  /* 0x00000000ff00723e */ /* 0x000fca00020006ff */
[----:B------:R-:W-:-:S05]  /*3850*/  HADD2.F32 R0, -RZ, R0.H0_H0 ;  /* 0x20000000ff007230 */ /* 0x000fca0000004100 */
[----:B------:R-:W-:-:S04]  /*3860*/  FMUL R0, R0, R7 ;  /* 0x0000000700007220 */ /* 0x000fc80000400000 */
[----:B------:R-:W-:-:S05]  /*3870*/  FFMA R0, R143, R6, R0 ;  /* 0x000000068f007223 */ /* 0x000fca0000000000 */
[----:B------:R-:W-:Y:S02]  /*3880*/  F2FP.SATFINITE.E4M3.F32.PACK_AB_MERGE_C R29, RZ, R0, RZ ;  /* 0x00000000ff1d723e */ /* 0x000fe400048070ff */
[----:B------:R-:W-:-:S03]  /*3890*/  PRMT R0, RZ, 0x7610, R0 ;  /* 0x00007610ff007816 */ /* 0x000fc60000000000 */
[----:B------:R2:W-:Y:S01]  /*38a0*/  @!P2 STG.E.U8 desc[UR20][R10.64], R29 ;  /* 0x0000001d0a00a986 */ /* 0x0005e2000c101114 */
[----:B------:R-:W-:Y:S05]  /*38b0*/  @P3 BRA `(.L_x_39) ;  /* 0x0000000000043947 */ /* 0x000fea0003800000 */
[----:B------:R3:W5:Y:S02]  /*38c0*/  LDG.E.U8 R0, desc[UR20][R24.64+0x1] ;  /* 0x0000011418007981 */ /* 0x000764000c1e1100 */
.L_x_39:
[----:B------:R-:W-:Y:S05]  /*38d0*/  BSYNC B1 ;  /* 0x0000000000017941 */ /* 0x000fea0003800000 */
.L_x_38:
[----:B-----5:R-:W-:Y:S01]  /*38e0*/  LOP3.LUT R0, R0, 0xff, RZ, 0xc0, !PT ;  /* 0x000000ff00007812 */ /* 0x020fe200078ec0ff */
[----:B------:R-:W-:Y:S01]  /*38f0*/  BSSY B1, `(.L_x_40) ;  /* 0x0000013000017945 */ /* 0x000fe20003800000 */
[----:B--2---:R-:W-:Y:S02]  /*3900*/  IADD3 R29, P1, R26, 0x8, RZ ;  /* 0x000000081a1d7810 */ /* 0x004fe40007f3e0ff */
[----:B------:R-:W-:-:S03]  /*3910*/  F2FP.F16.E4M3.UNPACK_B R0, R0 ;  /* 0x00000000ff00723e */ /* 0x000fc600020006ff */
[----:B------:R-:W-:Y:S01]  /*3920*/  IMAD.X R26, RZ, RZ, R27, P1 ;  /* 0x000000ffff1a7224 */ /* 0x000fe200008e061b */
[----:B------:R-:W-:Y:S01]  /*3930*/  ISETP.GE.AND P1, PT, R32, 0x9, PT ;  /* 0x000000092000780c */ /* 0x000fe20003f26270 */
[----:B------:R-:W-:Y:S02]  /*3940*/  HADD2.F32 R0, -RZ, R0.H0_H0 ;  /* 0x20000000ff007230 */ /* 0x000fe40000004100 */
[----:B------:R-:W-:Y:S01]  /*3950*/  IMAD R26, R26, UR4, RZ ;  /* 0x000000041a1a7c24 */ /* 0x000fe2000f8e02ff */
[----:B------:R-:W-:Y:S01]  /*3960*/  ISETP.LT.OR P4, PT, R28, 0x1, !P1 ;  /* 0x000000011c00780c */ /* 0x000fe20004f81670 */
[----:B------:R-:W-:-:S04]  /*3970*/  IMAD.WIDE.U32 R30, R29, UR4, R30 ;  /* 0x000000041d1e7c25 */ /* 0x000fc8000f8e001e */
[----:B------:R-:W-:Y:S01]  /*3980*/  FMUL R27, R0, R7 ;  /* 0x00000007001b7220 */ /* 0x000fe20000400000 */
[----:B------:R-:W-:Y:S01]  /*3990*/  PRMT R0, RZ, 0x7610, R0 ;  /* 0x00007610ff007816 */ /* 0x000fe20000000000 */
[----:B------:R-:W-:Y:S02]  /*39a0*/  IMAD R29, R29, UR5, R26 ;  /* 0x000000051d1d7c24 */ /* 0x000fe4000f8e021a */
[----:B------:R-:W-:Y:S01]  /*39b0*/  FFMA R27, R142, R6, R27 ;  /* 0x000000068e1b7223 */ /* 0x000fe2000000001b */
[----:B------:R-:W-:-:S04]  /*39c0*/  IADD3 R26, P2, R30, UR16, RZ ;  /* 0x000000101e1a7c10 */ /* 0x000fc8000ff5e0ff */
[----:B------:R-:W-:Y:S02]  /*39d0*/  F2FP.SATFINITE.E4M3.F32.PACK_AB_MERGE_C R33, RZ, R27, RZ ;  /* 0x0000001bff21723e */ /* 0x000fe400048070ff */
[----:B------:R-:W-:-:S03]  /*39e0*/  IADD3.X R27, R31, UR17, R29, P2, !PT ;  /* 0x000000111f1b7c10 */ /* 0x000fc600097fe41d */
[----:B------:R2:W-:Y:S01]  /*39f0*/  @!P3 STG.E.U8 desc[UR20][R10.64+0x1], R33 ;  /* 0x000001210a00b986 */ /* 0x0005e2000c101114 */
[----:B------:R-:W-:Y:S05]  /*3a00*/  @P4 BRA `(.L_x_41) ;  /* 0x0000000000044947 */ /* 0x000fea0003800000 */
[----:B------:R4:W5:Y:S02]  /*3a10*/  LDG.E.U8 R0, desc[UR20][R26.64] ;  /* 0x000000141a007981 */ /* 0x000964000c1e1100 */
.L_x_41:
[----:B------:R-:W-:Y:S05]  /*3a20*/  BSYNC B1 ;  /* 0x0000000000017941 */ /* 0x000fea0003800000 */
.L_x_40:
        /* <DEDUP_REMOVED lines=12> */
.L_x_43:
[----:B------:R-:W-:Y:S05]  /*3af0*/  BSYNC B1 ;  /* 0x0000000000017941 */ /* 0x000fea0003800000 */
.L_x_42:
[----:B-----5:R-:W-:Y:S01]  /*3b00*/  LOP3.LUT R0, R0, 0xff, RZ, 0xc0, !PT ;  /* 0x000000ff00007812 */ /* 0x020fe200078ec0ff */
[----:B------:R-:W-:Y:S01]  /*3b10*/  BSSY B1, `(.L_x_44) ;  /* 0x000000b000017945 */ /* 0x000fe20003800000 */
[----:B------:R-:W-:Y:S02]  /*3b20*/  ISETP.LT.OR P3, PT, R28, 0x9, !P0 ;  /* 0x000000091c00780c */ /* 0x000fe40004761670 */
[----:B------:R-:W-:-:S05]  /*3b30*/  F2FP.F16.E4M3.UNPACK_B R0, R0 ;  /* 0x00000000ff00723e */ /* 0x000fca00020006ff */
[----:B------:R-:W-:-:S05]  /*3b40*/  HADD2.F32 R0, -RZ, R0.H0_H0 ;  /* 0x20000000ff007230 */ /* 0x000fca0000004100 */
[----:B0-----:R-:W-:Y:S01]  /*3b50*/  FMUL R29, R0, R7 ;  /* 0x00000007001d7220 */ /* 0x001fe20000400000 */
[----:B------:R-:W-:-:S03]  /*3b60*/  PRMT R0, RZ, 0x7610, R0 ;  /* 0x00007610ff007816 */ /* 0x000fc60000000000 */
[----:B------:R-:W-:-:S05]  /*3b70*/  FFMA R29, R140, R6, R29 ;  /* 0x000000068c1d7223 */ /* 0x000fca000000001d */
[----:B------:R-:W-:-:S05]  /*3b80*/  F2FP.SATFINITE.E4M3.F32.PACK_AB_MERGE_C R29, RZ, R29, RZ ;  /* 0x0000001dff1d723e */ /* 0x000fca00048070ff */
[----:B------:R0:W-:Y:S01]  /*3b90*/  @!P2 STG.E.U8 desc[UR20][R4.64+0x1], R29 ;  /* 0x0000011d0400a986 */ /* 0x0001e2000c101114 */
[----:B------:R-:W-:Y:S05]  /*3ba0*/  @P3 BRA `(.L_x_45) ;  /* 0x0000000000043947 */ /* 0x000fea0003800000 */
[----:B------:R0:W5:Y:S02]  /*3bb0*/  LDG.E.U8 R0, desc[UR20][R24.64+0x8] ;  /* 0x0000081418007981 */ /* 0x000164000c1e1100 */
.L_x_45:
[----:B------:R-:W-:Y:S05]  /*3bc0*/  BSYNC B1 ;  /* 0x0000000000017941 */ /* 0x000fea0003800000 */
.L_x_44:
[----:B-----5:R-:W-:Y:S01]  /*3bd0*/  LOP3.LUT R0, R0, 0xff, RZ, 0xc0, !PT ;  /* 0x000000ff00007812 */ /* 0x020fe200078ec0ff */
[----:B------:R-:W-:Y:S01]  /*3be0*/  BSSY B1, `(.L_x_46) ;  /* 0x000000b000017945 */ /* 0x000fe20003800000 */
[----:B------:R-:W-:Y:S02]  /*3bf0*/  ISETP.LT.OR P2, PT, R28, 0xa, !P0 ;  /* 0x0000000a1c00780c */ /* 0x000fe40004741670 */
[----:B------:R-:W-:-:S05]  /*3c00*/  F2FP.F16.E4M3.UNPACK_B R0, R0 ;  /* 0x00000000ff00723e */ /* 0x000fca00020006ff */
[----:B------:R-:W-:-:S05]  /*3c10*/  HADD2.F32 R0, -RZ, R0.H0_H0 ;  /* 0x20000000ff007230 */ /* 0x000fca0000004100 */
[----:B------:R-:W-:-:S04]  /*3c20*/  FMUL R0, R0, R7 ;  /* 0x0000000700007220 */ /* 0x000fc80000400000 */
[----:B------:R-:W-:-:S05]  /*3c30*/  FFMA R0, R139, R6, R0 ;  /* 0x000000068b007223 */ /* 0x000fca0000000000 */
[----:B0-----:R-:W-:Y:S02]  /*3c40*/  F2FP.SATFINITE.E4M3.F32.PACK_AB_MERGE_C R29, RZ, R0, RZ ;  /* 0x00000000ff1d723e */ /* 0x001fe400048070ff */
[----:B------:R-:W-:-:S03]  /*3c50*/  PRMT R0, RZ, 0x7610, R0 ;  /* 0x00007610ff007816 */ /* 0x000fc60000000000 */
[----:B------:R0:W-:Y:S01]  /*3c60*/  @!P3 STG.E.U8 desc[UR20][R10.64+0x8], R29 ;  /* 0x0000081d0a00b986 */ /* 0x0001e2000c101114 */
[----:B------:R-:W-:Y:S05]  /*3c70*/  @P2 BRA `(.L_x_47) ;  /* 0x0000000000042947 */ /* 0x000fea0003800000 */
[----:B------:R0:W5:Y:S02]  /*3c80*/  LDG.E.U8 R0, desc[UR20][R24.64+0x9] ;  /* 0x0000091418007981 */ /* 0x000164000c1e1100 */
.L_x_47:
[----:B------:R-:W-:Y:S05]  /*3c90*/  BSYNC B1 ;  /* 0x0000000000017941 */ /* 0x000fea0003800000 */
.L_x_46:
        /* <DEDUP_REMOVED lines=12> */
.L_x_49:
[----:B------:R-:W-:Y:S05]  /*3d60*/  BSYNC B1 ;  /* 0x0000000000017941 */ /* 0x000fea0003800000 */
.L_x_48:
        /* <DEDUP_REMOVED lines=12> */
.L_x_51:
[----:B------:R-:W-:Y:S05]  /*3e30*/  BSYNC B1 ;  /* 0x0000000000017941 */ /* 0x000fea0003800000 */
.L_x_50:
        /* <DEDUP_REMOVED lines=12> */
.L_x_53:
[----:B------:R-:W-:Y:S05]  /*3f00*/  BSYNC B1 ;  /* 0x0000000000017941 */ /* 0x000fea0003800000 */
.L_x_52:
        /* <DEDUP_REMOVED lines=12> */
.L_x_55:
[----:B------:R-:W-:Y:S05]  /*3fd0*/  BSYNC B1 ;  /* 0x0000000000017941 */ /* 0x000fea0003800000 */
.L_x_54:
        /* <DEDUP_REMOVED lines=12> */
.L_x_57:
[----:B------:R-:W-:Y:S05]  /*40a0*/  BSYNC B1 ;  /* 0x0000000000017941 */ /* 0x000fea0003800000 */
.L_x_56:
        /* <DEDUP_REMOVED lines=12> */
.L_x_59:
[----:B------:R-:W-:Y:S05]  /*4170*/  BSYNC B1 ;  /* 0x0000000000017941 */ /* 0x000fea0003800000 */
.L_x_58:
        /* <DEDUP_REMOVED lines=12> */
.L_x_61:
[----:B------:R-:W-:Y:S05]  /*4240*/  BSYNC B1 ;  /* 0x0000000000017941 */ /* 0x000fea0003800000 */
.L_x_60:
        /* <DEDUP_REMOVED lines=12> */
.L_x_63:
[----:B------:R-:W-:Y:S05]  /*4310*/  BSYNC B1 ;  /* 0x0000000000017941 */ /* 0x000fea0003800000 */
.L_x_62:
        /* <DEDUP_REMOVED lines=12> */
.L_x_65:
[----:B------:R-:W-:Y:S05]  /*43e0*/  BSYNC B1 ;  /* 0x0000000000017941 */ /* 0x000fea0003800000 */
.L_x_64:
        /* <DEDUP_REMOVED lines=12> */
.L_x_67:
[----:B------:R-:W-:Y:S05]  /*44b0*/  BSYNC B1 ;  /* 0x0000000000017941 */ /* 0x000fea0003800000 */
.L_x_66:
        /* <DEDUP_REMOVED lines=12> */
.L_x_69:
[----:B------:R-:W-:Y:S05]  /*4580*/  BSYNC B1 ;  /* 0x0000000000017941 */ /* 0x000fea0003800000 */
.L_x_68:
        /* <DEDUP_REMOVED lines=12> */
.L_x_71:
[----:B------:R-:W-:Y:S05]  /*4650*/  BSYNC B1 ;  /* 0x0000000000017941 */ /* 0x000fea0003800000 */
.L_x_70:
        /* <DEDUP_REMOVED lines=12> */
.L_x_73:
[----:B------:R-:W-:Y:S05]  /*4720*/  BSYNC B1 ;  /* 0x0000000000017941 */ /* 0x000fea0003800000 */
.L_x_72:
        /* <DEDUP_REMOVED lines=12> */
.L_x_75:
[----:B------:R-:W-:Y:S05]  /*47f0*/  BSYNC B1 ;  /* 0x0000000000017941 */ /* 0x000fea0003800000 */
.L_x_74:
        /* <DEDUP_REMOVED lines=12> */
.L_x_77:
[----:B------:R-:W-:Y:S05]  /*48c0*/  BSYNC B1 ;  /* 0x0000000000017941 */ /* 0x000fea0003800000 */
.L_x_76:
        /* <DEDUP_REMOVED lines=12> */
.L_x_79:
[----:B------:R-:W-:Y:S05]  /*4990*/  BSYNC B1 ;  /* 0x0000000000017941 */ /* 0x000fea0003800000 */
.L_x_78:
        /* <DEDUP_REMOVED lines=12> */
.L_x_81:
[----:B------:R-:W-:Y:S05]  /*4a60*/  BSYNC B1 ;  /* 0x0000000000017941 */ /* 0x000fea0003800000 */
.L_x_80:
        /* <DEDUP_REMOVED lines=12> */
.L_x_83:
[----:B------:R-:W-:Y:S05]  /*4b30*/  BSYNC B1 ;  /* 0x0000000000017941 */ /* 0x000fea0003800000 */
.L_x_82:
        /* <DEDUP_REMOVED lines=12> */
.L_x_85:
[----:B------:R-:W-:Y:S05]  /*4c00*/  BSYNC B1 ;  /* 0x0000000000017941 */ /* 0x000fea0003800000 */
.L_x_84:
        /* <DEDUP_REMOVED lines=12> */
.L_x_87:
[----:B------:R-:W-:Y:S05]  /*4cd0*/  BSYNC B1 ;  /* 0x0000000000017941 */ /* 0x000fea0003800000 */
.L_x_86:
        /* <DEDUP_REMOVED lines=12> */
.L_x_89:
[----:B------:R-:W-:Y:S05]  /*4da0*/  BSYNC B1 ;  /* 0x0000000000017941 */ /* 0x000fea0003800000 */
.L_x_88:
        /* <DEDUP_REMOVED lines=12> */
.L_x_91:
[----:B------:R-:W-:Y:S05]  /*4e70*/  BSYNC B1 ;  /* 0x0000000000017941 */ /* 0x000fea0003800000 */
.L_x_90:
        /* <DEDUP_REMOVED lines=12> */
.L_x_93:
[----:B------:R-:W-:Y:S05]  /*4f40*/  BSYNC B1 ;  /* 0x0000000000017941 */ /* 0x000fea0003800000 */
.L_x_92:
        /* <DEDUP_REMOVED lines=12> */
.L_x_95:
[----:B------:R-:W-:Y:S05]  /*5010*/  BSYNC B1 ;  /* 0x0000000000017941 */ /* 0x000fea0003800000 */
.L_x_94:
        /* <DEDUP_REMOVED lines=12> */
.L_x_97:
[----:B------:R-:W-:Y:S05]  /*50e0*/  BSYNC B1 ;  /* 0x0000000000017941 */ /* 0x000fea0003800000 */
.L_x_96:
        /* <DEDUP_REMOVED lines=12> */
.L_x_99:
[----:B------:R-:W-:Y:S05]  /*51b0*/  BSYNC B1 ;  /* 0x0000000000017941 */ /* 0x000fea0003800000 */
.L_x_98:
        /* <DEDUP_REMOVED lines=12> */
.L_x_101:
[----:B------:R-:W-:Y:S05]  /*5280*/  BSYNC B1 ;  /* 0x0000000000017941 */ /* 0x000fea0003800000 */
.L_x_100:
        /* <DEDUP_REMOVED lines=12> */
.L_x_103:
[----:B------:R-:W-:Y:S05]  /*5350*/  BSYNC B1 ;  /* 0x0000000000017941 */ /* 0x000fea0003800000 */
.L_x_102:
        /* <DEDUP_REMOVED lines=12> */
.L_x_105:
[----:B------:R-:W-:Y:S05]  /*5420*/  BSYNC B1 ;  /* 0x0000000000017941 */ /* 0x000fea0003800000 */
.L_x_104:
        /* <DEDUP_REMOVED lines=12> */
.L_x_107:
[----:B------:R-:W-:Y:S05]  /*54f0*/  BSYNC B1 ;  /* 0x0000000000017941 */ /* 0x000fea0003800000 */
.L_x_106:
        /* <DEDUP_REMOVED lines=12> */
.L_x_109:
[----:B------:R-:W-:Y:S05]  /*55c0*/  BSYNC B1 ;  /* 0x0000000000017941 */ /* 0x000fea0003800000 */
.L_x_108:
        /* <DEDUP_REMOVED lines=12> */
.L_x_111:
[----:B------:R-:W-:Y:S05]  /*5690*/  BSYNC B1 ;  /* 0x0000000000017941 */ /* 0x000fea0003800000 */
.L_x_110:
        /* <DEDUP_REMOVED lines=12> */
.L_x_113:
[----:B------:R-:W-:Y:S05]  /*5760*/  BSYNC B1 ;  /* 0x0000000000017941 */ /* 0x000fea0003800000 */
.L_x_112:
        /* <DEDUP_REMOVED lines=12> */
.L_x_115:
[----:B------:R-:W-:Y:S05]  /*5830*/  BSYNC B1 ;  /* 0x0000000000017941 */ /* 0x000fea0003800000 */
.L_x_114:
        /* <DEDUP_REMOVED lines=12> */
.L_x_117:
[----:B------:R-:W-:Y:S05]  /*5900*/  BSYNC B1 ;  /* 0x0000000000017941 */ /* 0x000fea0003800000 */
.L_x_116:
        /* <DEDUP_REMOVED lines=12> */
.L_x_119:
[----:B------:R-:W-:Y:S05]  /*59d0*/  BSYNC B1 ;  /* 0x0000000000017941 */ /* 0x000fea0003800000 */
.L_x_118:
        /* <DEDUP_REMOVED lines=12> */
.L_x_121:
[----:B------:R-:W-:Y:S05]  /*5aa0*/  BSYNC B1 ;  /* 0x0000000000017941 */ /* 0x000fea0003800000 */
.L_x_120:
        /* <DEDUP_REMOVED lines=12> */
.L_x_123:
[----:B------:R-:W-:Y:S05]  /*5b70*/  BSYNC B1 ;  /* 0x0000000000017941 */ /* 0x000fea0003800000 */
.L_x_122:
        /* <DEDUP_REMOVED lines=12> */
.L_x_125:
[----:B------:R-:W-:Y:S05]  /*5c40*/  BSYNC B1 ;  /* 0x0000000000017941 */ /* 0x000fea0003800000 */
.L_x_124:
        /* <DEDUP_REMOVED lines=12> */
.L_x_127:
[----:B------:R-:W-:Y:S05]  /*5d10*/  BSYNC B1 ;  /* 0x0000000000017941 */ /* 0x000fea0003800000 */
.L_x_126:
        /* <DEDUP_REMOVED lines=12> */
.L_x_129:
[----:B------:R-:W-:Y:S05]  /*5de0*/  BSYNC B1 ;  /* 0x0000000000017941 */ /* 0x000fea0003800000 */
.L_x_128:
        /* <DEDUP_REMOVED lines=12> */
.L_x_131:
[----:B------:R-:W-:Y:S05]  /*5eb0*/  BSYNC B1 ;  /* 0x0000000000017941 */ /* 0x000fea0003800000 */
.L_x_130:
        /* <DEDUP_REMOVED lines=12> */
.L_x_133:
[----:B------:R-:W-:Y:S05]  /*5f80*/  BSYNC B1 ;  /* 0x0000000000017941 */ /* 0x000fea0003800000 */
.L_x_132:
        /* <DEDUP_REMOVED lines=12> */
.L_x_135:
[----:B------:R-:W-:Y:S05]  /*6050*/  BSYNC B1 ;  /* 0x0000000000017941 */ /* 0x000fea0003800000 */
.L_x_134:
        /* <DEDUP_REMOVED lines=12> */
.L_x_137:
[----:B------:R-:W-:Y:S05]  /*6120*/  BSYNC B1 ;  /* 0x0000000000017941 */ /* 0x000fea0003800000 */
.L_x_136:
        /* <DEDUP_REMOVED lines=12> */
.L_x_139:
[----:B------:R-:W-:Y:S05]  /*61f0*/  BSYNC B1 ;  /* 0x0000000000017941 */ /* 0x000fea0003800000 */
.L_x_138:
        /* <DEDUP_REMOVED lines=12> */
.L_x_141:
[----:B------:R-:W-:Y:S05]  /*62c0*/  BSYNC B1 ;  /* 0x0000000000017941 */ /* 0x000fea0003800000 */
.L_x_140:
        /* <DEDUP_REMOVED lines=12> */
.L_x_143:
[----:B------:R-:W-:Y:S05]  /*6390*/  BSYNC B1 ;  /* 0x0000000000017941 */ /* 0x000fea0003800000 */
.L_x_142:
        /* <DEDUP_REMOVED lines=12> */
.L_x_145:
[----:B------:R-:W-:Y:S05]  /*6460*/  BSYNC B1 ;  /* 0x0000000000017941 */ /* 0x000fea0003800000 */
.L_x_144:
        /* <DEDUP_REMOVED lines=12> */
.L_x_147:
[----:B------:R-:W-:Y:S05]  /*6530*/  BSYNC B1 ;  /* 0x0000000000017941 */ /* 0x000fea0003800000 */
.L_x_146:
        /* <DEDUP_REMOVED lines=12> */
.L_x_149:
[----:B------:R-:W-:Y:S05]  /*6600*/  BSYNC B1 ;  /* 0x0000000000017941 */ /* 0x000fea0003800000 */
.L_x_148:
        /* <DEDUP_REMOVED lines=12> */
.L_x_151:
[----:B------:R-:W-:Y:S05]  /*66d0*/  BSYNC B1 ;  /* 0x0000000000017941 */ /* 0x000fea0003800000 */
.L_x_150:
        /* <DEDUP_REMOVED lines=12> */
.L_x_153:
[----:B------:R-:W-:Y:S05]  /*67a0*/  BSYNC B1 ;  /* 0x0000000000017941 */ /* 0x000fea0003800000 */
.L_x_152:
        /* <DEDUP_REMOVED lines=12> */
.L_x_155:
[----:B------:R-:W-:Y:S05]  /*6870*/  BSYNC B1 ;  /* 0x0000000000017941 */ /* 0x000fea0003800000 */
.L_x_154:
        /* <DEDUP_REMOVED lines=12> */
.L_x_157:
[----:B------:R-:W-:Y:S05]  /*6940*/  BSYNC B1 ;  /* 0x0000000000017941 */ /* 0x000fea0003800000 */
.L_x_156:
        /* <DEDUP_REMOVED lines=12> */
.L_x_159:
[----:B------:R-:W-:Y:S05]  /*6a10*/  BSYNC B1 ;  /* 0x0000000000017941 */ /* 0x000fea0003800000 */
.L_x_158:
        /* <DEDUP_REMOVED lines=12> */
.L_x_161:
[----:B------:R-:W-:Y:S05]  /*6ae0*/  BSYNC B1 ;  /* 0x0000000000017941 */ /* 0x000fea0003800000 */
.L_x_160:
[----:B-----5:R-:W-:Y:S01]  /*6af0*/  LOP3.LUT R0, R0, 0xff, RZ, 0xc0, !PT ;  /* 0x000000ff00007812 */ /* 0x020fe200078ec0ff */
[----:B------:R-:W-:Y:S01]  /*6b00*/  BSSY B1, `(.L_x_162) ;  /* 0x000000b000017945 */ /* 0x000fe20003800000 */
[----:B------:R-:W-:Y:S02]  /*6b10*/  ISETP.LT.OR P1, PT, R28, 0x7a, !P1 ;  /* 0x0000007a1c00780c */ /* 0x000fe40004f21670 */
[----:B------:R-:W-:-:S05]  /*6b20*/  F2FP.F16.E4M3.UNPACK_B R0, R0 ;  /* 0x00000000ff00723e */ /* 0x000fca00020006ff */
[----:B------:R-:W-:-:S05]  /*6b30*/  HADD2.F32 R0, -RZ, R0.H0_H0 ;  /* 0x20000000ff007230 */ /* 0x000fca0000004100 */
[----:B------:R-:W-:-:S04]  /*6b40*/  FMUL R0, R0, R7 ;  /* 0x0000000700007220 */ /* 0x000fc80000400000 */
[----:B------:R-:W-:-:S05]  /*6b50*/  FFMA R0, R19, R6, R0 ;  /* 0x0000000613007223 */ /* 0x000fca0000000000 */
[----:B0-2---:R-:W-:Y:S02]  /*6b60*/  F2FP.SATFINITE.E4M3.F32.PACK_AB_MERGE_C R11, RZ, R0, RZ ;  /* 0x00000000ff0b723e */ /* 0x005fe400048070ff */
[----:B------:R-:W-:-:S03]  /*6b70*/  PRMT R0, RZ, 0x7610, R0 ;  /* 0x00007610ff007816 */ /* 0x000fc60000000000 */
[----:B------:R0:W-:Y:S01]  /*6b80*/  @!P2 STG.E.U8 desc[UR20][R4.64+0x78], R11 ;  /* 0x0000780b0400a986 */ /* 0x0001e2000c101114 */
[----:B------:R-:W-:Y:S05]  /*6b90*/  @P1 BRA `(.L_x_163) ;  /* 0x0000000000041947 */ /* 0x000fea0003800000 */
[----:B------:R2:W5:Y:S02]  /*6ba0*/  LDG.E.U8 R0, desc[UR20][R26.64+0x79] ;  /* 0x000079141a007981 */ /* 0x000564000c1e1100 */
.L_x_163:
[----:B------:R-:W-:Y:S05]  /*6bb0*/  BSYNC B1 ;  /* 0x0000000000017941 */ /* 0x000fea0003800000 */
.L_x_162:
[----:B------:R-:W-:Y:S05]  /*6bc0*/  @P1 BRA `(.L_x_164) ;  /* 0x0000001000281947 */ /* 0x000fea0003800000 */
[----:B-----5:R-:W-:-:S04]  /*6bd0*/  LOP3.LUT R0, R0, 0xff, RZ, 0xc0, !PT ;  /* 0x000000ff00007812 */ /* 0x020fc800078ec0ff */
[----:B------:R-:W-:-:S05]  /*6be0*/  F2FP.F16.E4M3.UNPACK_B R0, R0 ;  /* 0x00000000ff00723e */ /* 0x000fca00020006ff */
[----:B------:R-:W-:-:S05]  /*6bf0*/  HADD2.F32 R0, -RZ, R0.H0_H0 ;  /* 0x20000000ff007230 */ /* 0x000fca0000004100 */
[----:B0-----:R-:W-:-:S04]  /*6c00*/  FMUL R11, R0, R7 ;  /* 0x00000007000b7220 */ /* 0x001fc80000400000 */
[----:B------:R-:W-:-:S05]  /*6c10*/  FFMA R11, R18, R6, R11 ;  /* 0x00000006120b7223 */ /* 0x000fca000000000b */
[----:B------:R-:W-:-:S05]  /*6c20*/  F2FP.SATFINITE.E4M3.F32.PACK_AB_MERGE_C R11, RZ, R11, RZ ;  /* 0x0000000bff0b723e */ /* 0x000fca00048070ff */
[----:B------:R0:W-:Y:S01]  /*6c30*/  STG.E.U8 desc[UR20][R4.64+0x79], R11 ;  /* 0x0000790b04007986 */ /* 0x0001e2000c101114 */
[----:B------:R-:W-:Y:S05]  /*6c40*/  BRA `(.L_x_164) ;  /* 0x0000001000087947 */ /* 0x000fea0003800000 */
.L_x_35:
[C---:B------:R-:W-:Y:S01]  /*6c50*/  ISETP.GE.AND P1, PT, R32.reuse, 0x1, PT ;  /* 0x000000012000780c */ /* 0x040fe20003f26270 */
[-C--:B------:R-:W-:Y:S01]  /*6c60*/  FMUL R143, R143, R6.reuse ;  /* 0x000000068f8f7220 */ /* 0x080fe20000400000 */
[----:B------:R-:W-:Y:S01]  /*6c70*/  ISETP.GE.AND P0, PT, R32, 0x9, PT ;  /* 0x000000092000780c */ /* 0x000fe20003f06270 */
[-C--:B------:R-:W-:Y:S01]  /*6c80*/  FMUL R142, R142, R6.reuse ;  /* 0x000000068e8e7220 */ /* 0x080fe20000400000 */
[C---:B------:R-:W-:Y:S01]  /*6c90*/  ISETP.LT.OR P2, PT, R28.reuse, 0x1, !P1 ;  /* 0x000000011c00780c */ /* 0x040fe20004f41670 */
[-C--:B------:R-:W-:Y:S01]  /*6ca0*/  FMUL R141, R141, R6.reuse ;  /* 0x000000068d8d7220 */ /* 0x080fe20000400000 */
[----:B------:R-:W-:Y:S01]  /*6cb0*/  ISETP.LT.OR P3, PT, R28, 0x2, !P1 ;  /* 0x000000021c00780c */ /* 0x000fe20004f61670 */
[-C--:B------:R-:W-:Y:S01]  /*6cc0*/  FMUL R140, R140, R6.reuse ;  /* 0x000000068c8c7220 */ /* 0x080fe20000400000 */
[----:B------:R-:W-:Y:S01]  /*6cd0*/  ISETP.LT.OR P4, PT, R28, 0x1, !P0 ;  /* 0x000000011c00780c */ /* 0x000fe20004781670 */
[-C--:B------:R-:W-:Y:S01]  /*6ce0*/  FMUL R139, R139, R6.reuse ;  /* 0x000000068b8b7220 */ /* 0x080fe20000400000 */
[----:B------:R-:W-:Y:S01]  /*6cf0*/  F2FP.SATFINITE.E4M3.F32.PACK_AB_MERGE_C R143, RZ, R143, RZ ;  /* 0x0000008fff8f723e */ /* 0x000fe200048070ff */
[----:B------:R-:W-:Y:S01]  /*6d00*/  FMUL R138, R138, R6 ;  /* 0x000000068a8a7220 */ /* 0x000fe20000400000 */
[----:B------:R-:W-:Y:S01]  /*6d10*/  F2FP.SATFINITE.E4M3.F32.PACK_AB_MERGE_C R25, RZ, R142, RZ ;  /* 0x0000008eff19723e */ /* 0x000fe200048070ff */
[-C--:B------:R-:W-:Y:S01]  /*6d20*/  FMUL R137, R137, R6.reuse ;  /* 0x0000000689897220 */ /* 0x080fe20000400000 */
[----:B------:R-:W-:Y:S01]  /*6d30*/  F2FP.SATFINITE.E4M3.F32.PACK_AB_MERGE_C R141, RZ, R141, RZ ;  /* 0x0000008dff8d723e */ /* 0x000fe200048070ff */
[-C--:B------:R-:W-:Y:S01]  /*6d40*/  FMUL R136, R136, R6.reuse ;  /* 0x0000000688887220 */ /* 0x080fe20000400000 */
[C---:B------:R-:W-:Y:S01]  /*6d50*/  ISETP.LT.OR P5, PT, R28.reuse, 0x9, !P0 ;  /* 0x000000091c00780c */ /* 0x040fe200047a1670 */
[----:B------:R-:W-:Y:S01]  /*6d60*/  @!P2 STG.E.U8 desc[UR20][R10.64], R143 ;  /* 0x0000008f0a00a986 */ /* 0x000fe2000c101114 */
[C---:B------:R-:W-:Y:S01]  /*6d70*/  ISETP.LT.OR P2, PT, R28.reuse, 0x2, !P0 ;  /* 0x000000021c00780c */ /* 0x040fe20004741670 */
[-C--:B------:R-:W-:Y:S01]  /*6d80*/  FMUL R135, R135, R6.reuse ;  /* 0x0000000687877220 */ /* 0x080fe20000400000 */
[C---:B------:R-:W-:Y:S01]  /*6d90*/  ISETP.LT.OR P6, PT, R28.reuse, 0xa, !P0 ;  /* 0x0000000a1c00780c */ /* 0x040fe200047c1670 */
[----:B------:R1:W-:Y:S01]  /*6da0*/  @!P3 STG.E.U8 desc[UR20][R10.64+0x1], R25 ;  /* 0x000001190a00b986 */ /* 0x0003e2000c101114 */
[----:B------:R-:W-:Y:S01]  /*6db0*/  ISETP.LT.OR P3, PT, R28, 0x9, !P1 ;  /* 0x000000091c00780c */ /* 0x000fe20004f61670 */
[-C--:B------:R-:W-:Y:S01]  /*6dc0*/  FMUL R134, R134, R6.reuse ;  /* 0x0000000686867220 */ /* 0x080fe20000400000 */
[----:B------:R-:W-:Y:S01]  /*6dd0*/  F2FP.SATFINITE.E4M3.F32.PACK_AB_MERGE_C R139, RZ, R139, RZ ;  /* 0x0000008bff8b723e */ /* 0x000fe200048070ff */
[----:B------:R-:W-:Y:S01]  /*6de0*/  @!P4 STG.E.U8 desc[UR20][R4.64], R141 ;  /* 0x0000008d0400c986 */ /* 0x000fe2000c101114 */
[----:B------:R-:W-:Y:S01]  /*6df0*/  ISETP.LT.OR P4, PT, R28, 0xa, !P1 ;  /* 0x0000000a1c00780c */ /* 0x000fe20004f81670 */
[----:B------:R-:W-:Y:S01]  /*6e00*/  FMUL R133, R133, R6 ;  /* 0x0000000685857220 */ /* 0x000fe20000400000 */
[----:B------:R-:W-:Y:S01]  /*6e10*/  F2FP.SATFINITE.E4M3.F32.PACK_AB_MERGE_C R27, RZ, R138, RZ ;  /* 0x0000008aff1b723e */ /* 0x000fe200048070ff */
[-C--:B------:R-:W-:Y:S01]  /*6e20*/  FMUL R132, R132, R6.reuse ;  /* 0x0000000684847220 */ /* 0x080fe20000400000 */
[----:B------:R-:W-:Y:S01]  /*6e30*/  F2FP.SATFINITE.E4M3.F32.PACK_AB_MERGE_C R137, RZ, R137, RZ ;  /* 0x00000089ff89723e */ /* 0x000fe200048070ff */
[----:B------:R-:W-:Y:S01]  /*6e40*/  FMUL R131, R131, R6 ;  /* 0x0000000683837220 */ /* 0x000fe20000400000 */
[----:B------:R-:W-:Y:S01]  /*6e50*/  F2FP.SATFINITE.E4M3.F32.PACK_AB_MERGE_C R29, RZ, R136, RZ ;  /* 0x00000088ff1d723e */ /* 0x000fe200048070ff */
[----:B------:R-:W-:Y:S01]  /*6e60*/  FMUL R130, R130, R6 ;  /* 0x0000000682827220 */ /* 0x000fe20000400000 */
[----:B-1----:R-:W-:Y:S01]  /*6e70*/  F2FP.SATFINITE.E4M3.F32.PACK_AB_MERGE_C R25, RZ, R140, RZ ;  /* 0x0000008cff19723e */ /* 0x002fe200048070ff */
[-C--:B------:R-:W-:Y:S01]  /*6e80*/  FMUL R129, R129, R6.reuse ;  /* 0x0000000681817220 */ /* 0x080fe20000400000 */
[----:B------:R-:W-:Y:S01]  /*6e90*/  F2FP.SATFINITE.E4M3.F32.PACK_AB_MERGE_C R135, RZ, R135, RZ ;  /* 0x00000087ff87723e */ /* 0x000fe200048070ff */
[-C--:B------:R-:W-:Y:S01]  /*6ea0*/  FMUL R128, R128, R6.reuse ;  /* 0x0000000680807220 */ /* 0x080fe20000400000 */
[----:B------:R-:W-:Y:S01]  /*6eb0*/  F2FP.SATFINITE.E4M3.F32.PACK_AB_MERGE_C R133, RZ, R133, RZ ;  /* 0x00000085ff85723e */ /* 0x000fe200048070ff */
[----:B------:R1:W-:Y:S01]  /*6ec0*/  @!P2 STG.E.U8 desc[UR20][R4.64+0x1], R25 ;  /* 0x000001190400a986 */ /* 0x0003e2000c101114 */
[C---:B------:R-:W-:Y:S01]  /*6ed0*/  ISETP.LT.OR P2, PT, R28.reuse, 0x19, !P1 ;  /* 0x000000191c00780c */ /* 0x040fe20004f41670 */
[-C--:B------:R-:W-:Y:S01]  /*6ee0*/  FMUL R127, R127, R6.reuse ;  /* 0x000000067f7f7220 */ /* 0x080fe20000400000 */
[----:B------:R-:W-:Y:S01]  /*6ef0*/  F2FP.SATFINITE.E4M3.F32.PACK_AB_MERGE_C R131, RZ, R131, RZ ;  /* 0x00000083ff83723e */ /* 0x000fe200048070ff */
[----:B------:R-:W-:Y:S01]  /*6f00*/  @!P3 STG.E.U8 desc[UR20][R10.64+0x8], R139 ;  /* 0x0000088b0a00b986 */ /* 0x000fe2000c101114 */
[----:B------:R-:W-:Y:S01]  /*6f10*/  ISETP.LT.OR P3, PT, R28, 0x11, !P1 ;  /* 0x000000111c00780c */ /* 0x000fe20004f61670 */
        /* <DEDUP_REMOVED lines=8> */
[----:B------:R-:W-:Y:S01]  /*6fa0*/  FMUL R124, R124, R6 ;  /* 0x000000067c7c7220 */ /* 0x000fe20000400000 */
[----:B-1----:R-:W-:Y:S01]  /*6fb0*/  F2FP.SATFINITE.E4M3.F32.PACK_AB_MERGE_C R25, RZ, R134, RZ ;  /* 0x00000086ff19723e */ /* 0x002fe200048070ff */
[----:B------:R1:W-:Y:S01]  /*6fc0*/  @!P6 STG.E.U8 desc[UR20][R4.64+0x9], R29 ;  /* 0x0000091d0400e986 */ /* 0x0003e2000c101114 */
[----:B------:R-:W-:Y:S01]  /*6fd0*/  ISETP.LT.OR P6, PT, R28, 0x12, !P0 ;  /* 0x000000121c00780c */ /* 0x000fe200047c1670 */
[-C--:B------:R-:W-:Y:S01]  /*6fe0*/  FMUL R123, R123, R6.reuse ;  /* 0x000000067b7b7220 */ /* 0x080fe20000400000 */
[----:B------:R-:W-:Y:S01]  /*6ff0*/  FMUL R122, R122, R6 ;  /* 0x000000067a7a7220 */ /* 0x000fe20000400000 */
[----:B--2---:R-:W-:Y:S01]  /*7000*/  F2FP.SATFINITE.E4M3.F32.PACK_AB_MERGE_C R27, RZ, R132, RZ ;  /* 0x00000084ff1b723e */ /* 0x004fe200048070ff */
[----:B------:R-:W-:Y:S01]  /*7010*/  @!P3 STG.E.U8 desc[UR20][R10.64+0x10], R135 ;  /* 0x000010870a00b986 */ /* 0x000fe2000c101114 */
[C---:B------:R-:W-:Y:S01]  /*7020*/  ISETP.LT.OR P3, PT, R28.reuse, 0x1a, !P1 ;  /* 0x0000001a1c00780c */ /* 0x040fe20004f61670 */
[-C--:B------:R-:W-:Y:S01]  /*7030*/  FMUL R121, R121, R6.reuse ;  /* 0x0000000679797220 */ /* 0x080fe20000400000 */
[----:B------:R-:W-:Y:S01]  /*7040*/  F2FP.SATFINITE.E4M3.F32.PACK_AB_MERGE_C R125, RZ, R125, RZ ;  /* 0x0000007dff7d723e */ /* 0x000fe200048070ff */
[----:B------:R2:W-:Y:S01]  /*7050*/  @!P4 STG.E.U8 desc[UR20][R10.64+0x11], R25 ;  /* 0x000011190a00c986 */ /* 0x0005e2000c101114 */
[----:B------:R-:W-:Y:S01]  /*7060*/  ISETP.LT.OR P4, PT, R28, 0x1a, !P0 ;  /* 0x0000001a1c00780c */ /* 0x000fe20004781670 */
[----:B------:R-:W-:Y:S01]  /*7070*/  FMUL R120, R120, R6 ;  /* 0x0000000678787220 */ /* 0x000fe20000400000 */
[----:B-1----:R-:W-:Y:S01]  /*7080*/  F2FP.SATFINITE.E4M3.F32.PACK_AB_MERGE_C R29, RZ, R126, RZ ;  /* 0x0000007eff1d723e */ /* 0x002fe200048070ff */
[----:B------:R-:W-:Y:S01]  /*7090*/  @!P5 STG.E.U8 desc[UR20][R4.64+0x10], R133 ;  /* 0x000010850400d986 */ /* 0x000fe2000c101114 */
[C---:B------:R-:W-:Y:S01]  /*70a0*/  ISETP.LT.OR P5, PT, R28.reuse, 0x21, !P1 ;  /* 0x000000211c00780c */ /* 0x040fe20004fa1670 */
[-C--:B------:R-:W-:Y:S01]  /*70b0*/  FMUL R119, R119, R6.reuse ;  /* 0x0000000677777220 */ /* 0x080fe20000400000 */
[----:B------:R-:W-:Y:S01]  /*70c0*/  F2FP.SATFINITE.E4M3.F32.PACK_AB_MERGE_C R123, RZ, R123, RZ ;  /* 0x0000007bff7b723e */ /* 0x000fe200048070ff */
[----:B------:R1:W-:Y:S01]  /*70d0*/  @!P6 STG.E.U8 desc[UR20][R4.64+0x11], R27 ;  /* 0x0000111b0400e986 */ /* 0x0003e2000c101114 */
[----:B------:R-:W-:Y:S01]  /*70e0*/  ISETP.LT.OR P6, PT, R28, 0x22, !P1 ;  /* 0x000000221c00780c */ /* 0x000fe20004fc1670 */
[-C--:B------:R-:W-:Y:S01]  /*70f0*/  FMUL R118, R118, R6.reuse ;  /* 0x0000000676767220 */ /* 0x080fe20000400000 */
[----:B------:R-:W-:Y:S01]  /*7100*/  F2FP.SATFINITE.E4M3.F32.PACK_AB_MERGE_C R121, RZ, R121, RZ ;  /* 0x00000079ff79723e */ /* 0x000fe200048070ff */
[----:B------:R-:W-:Y:S01]  /*7110*/  @!P2 STG.E.U8 desc[UR20][R10.64+0x18], R131 ;  /* 0x000018830a00a986 */ /* 0x000fe2000c101114 */
[----:B------:R-:W-:Y:S01]  /*7120*/  ISETP.LT.OR P2, PT, R28, 0x19, !P0 ;  /* 0x000000191c00780c */ /* 0x000fe20004741670 */
[----:B------:R-:W-:Y:S01]  /*7130*/  FMUL R117, R117, R6 ;  /* 0x0000000675757220 */ /* 0x000fe20000400000 */
[----:B--2---:R-:W-:Y:S01]  /*7140*/  F2FP.SATFINITE.E4M3.F32.PACK_AB_MERGE_C R25, RZ, R130, RZ ;  /* 0x00000082ff19723e */ /* 0x004fe200048070ff */
[-C--:B------:R-:W-:Y:S01]  /*7150*/  FMUL R116, R116, R6.reuse ;  /* 0x0000000674747220 */ /* 0x080fe20000400000 */
[----:B------:R-:W-:Y:S01]  /*7160*/  F2FP.SATFINITE.E4M3.F32.PACK_AB_MERGE_C R119, RZ, R119, RZ ;  /* 0x00000077ff77723e */ /* 0x000fe200048070ff */
[----:B------:R-:W-:Y:S01]  /*7170*/  FMUL R115, R115, R6 ;  /* 0x0000000673737220 */ /* 0x000fe20000400000 */
[----:B------:R-:W-:Y:S01]  /*7180*/  F2FP.SATFINITE.E4M3.F32.PACK_AB_MERGE_C R117, RZ, R117, RZ ;  /* 0x00000075ff75723e */ /* 0x000fe200048070ff */
[----:B------:R2:W-:Y:S01]  /*7190*/  @!P3 STG.E.U8 desc[UR20][R10.64+0x19], R25 ;  /* 0x000019190a00b986 */ /* 0x0005e2000c101114 */
[----:B-1----:R-:W-:Y:S01]  /*71a0*/  F2FP.SATFINITE.E4M3.F32.PACK_AB_MERGE_C R27, RZ, R128, RZ ;  /* 0x00000080ff1b723e */ /* 0x002fe200048070ff */
[-C--:B------:R-:W-:Y:S01]  /*71b0*/  FMUL R114, R114, R6.reuse ;  /* 0x0000000672727220 */ /* 0x080fe20000400000 */
[----:B------:R-:W-:Y:S01]  /*71c0*/  ISETP.LT.OR P3, PT, R28, 0x21, !P0 ;  /* 0x000000211c00780c */ /* 0x000fe20004761670 */
[-C--:B------:R-:W-:Y:S01]  /*71d0*/  FMUL R113, R113, R6.reuse ;  /* 0x0000000671717220 */ /* 0x080fe20000400000 */
[-C--:B------:R-:W-:Y:S01]  /*71e0*/  FMUL R112, R112, R6.reuse ;  /* 0x0000000670707220 */ /* 0x080fe20000400000 */
[----:B------:R-:W-:Y:S01]  /*71f0*/  @!P2 STG.E.U8 desc[UR20][R4.64+0x18], R129 ;  /* 0x000018810400a986 */ /* 0x000fe2000c101114 */
[C---:B------:R-:W-:Y:S01]  /*7200*/  ISETP.LT.OR P2, PT, R28.reuse, 0x29, !P0 ;  /* 0x000000291c00780c */ /* 0x040fe20004741670 */
[-C--:B------:R-:W-:Y:S01]  /*7210*/  FMUL R111, R111, R6.reuse ;  /* 0x000000066f6f7220 */ /* 0x080fe20000400000 */
[----:B------:R-:W-:Y:S01]  /*7220*/  F2FP.SATFINITE.E4M3.F32.PACK_AB_MERGE_C R115, RZ, R115, RZ ;  /* 0x00000073ff73723e */ /* 0x000fe200048070ff */
[----:B------:R1:W-:Y:S01]  /*7230*/  @!P4 STG.E.U8 desc[UR20][R4.64+0x19], R27 ;  /* 0x0000191b0400c986 */ /* 0x0003e2000c101114 */
[----:B------:R-:W-:Y:S01]  /*7240*/  ISETP.LT.OR P4, PT, R28, 0x22, !P0 ;  /* 0x000000221c00780c */ /* 0x000fe20004781670 */
        /* <DEDUP_REMOVED lines=9> */
[----:B------:R-:W-:Y:S01]  /*72e0*/  F2FP.SATFINITE.E4M3.F32.PACK_AB_MERGE_C R111, RZ, R111, RZ ;  /* 0x0000006fff6f723e */ /* 0x000fe200048070ff */
[----:B------:R-:W-:Y:S01]  /*72f0*/  @!P3 STG.E.U8 desc[UR20][R4.64+0x20], R125 ;  /* 0x0000207d0400b986 */ /* 0x000fe2000c101114 */
[----:B-1----:R-:W-:Y:S01]  /*7300*/  F2FP.SATFINITE.E4M3.F32.PACK_AB_MERGE_C R27, RZ, R122, RZ ;  /* 0x0000007aff1b723e */ /* 0x002fe200048070ff */
[-C--:B------:R-:W-:Y:S01]  /*7310*/  FMUL R107, R107, R6.reuse ;  /* 0x000000066b6b7220 */ /* 0x080fe20000400000 */
[C---:B------:R-:W-:Y:S01]  /*7320*/  ISETP.LT.OR P3, PT, R28.reuse, 0x2a, !P0 ;  /* 0x0000002a1c00780c */ /* 0x040fe20004761670 */
[----:B------:R1:W-:Y:S01]  /*7330*/  @!P4 STG.E.U8 desc[UR20][R4.64+0x21], R25 ;  /* 0x000021190400c986 */ /* 0x0003e2000c101114 */
[----:B------:R-:W-:Y:S01]  /*7340*/  ISETP.LT.OR P4, PT, R28, 0x32, !P1 ;  /* 0x000000321c00780c */ /* 0x000fe20004f81670 */
[-C--:B------:R-:W-:Y:S01]  /*7350*/  FMUL R106, R106, R6.reuse ;  /* 0x000000066a6a7220 */ /* 0x080fe20000400000 */
[----:B------:R-:W-:Y:S01]  /*7360*/  F2FP.SATFINITE.E4M3.F32.PACK_AB_MERGE_C R109, RZ, R109, RZ ;  /* 0x0000006dff6d723e */ /* 0x000fe200048070ff */
[----:B------:R-:W-:Y:S01]  /*7370*/  @!P5 STG.E.U8 desc[UR20][R10.64+0x28], R123 ;  /* 0x0000287b0a00d986 */ /* 0x000fe2000c101114 */
[C---:B------:R-:W-:Y:S01]  /*7380*/  ISETP.LT.OR P5, PT, R28.reuse, 0x31, !P0 ;  /* 0x000000311c00780c */ /* 0x040fe200047a1670 */
[----:B------:R-:W-:Y:S01]  /*7390*/  FMUL R105, R105, R6 ;  /* 0x0000000669697220 */ /* 0x000fe20000400000 */
[----:B--2---:R-:W-:Y:S01]  /*73a0*/  F2FP.SATFINITE.E4M3.F32.PACK_AB_MERGE_C R29, RZ, R116, RZ ;  /* 0x00000074ff1d723e */ /* 0x004fe200048070ff */
[----:B------:R2:W-:Y:S01]  /*73b0*/  @!P6 STG.E.U8 desc[UR20][R10.64+0x29], R27 ;  /* 0x0000291b0a00e986 */ /* 0x0005e2000c101114 */
[----:B------:R-:W-:Y:S01]  /*73c0*/  ISETP.LT.OR P6, PT, R28, 0x32, !P0 ;  /* 0x000000321c00780c */ /* 0x000fe200047c1670 */
[-C--:B------:R-:W-:Y:S01]  /*73d0*/  FMUL R104, R104, R6.reuse ;  /* 0x0000000668687220 */ /* 0x080fe20000400000 */
[----:B------:R-:W-:Y:S01]  /*73e0*/  F2FP.SATFINITE.E4M3.F32.PACK_AB_MERGE_C R107, RZ, R107, RZ ;  /* 0x0000006bff6b723e */ /* 0x000fe200048070ff */
[----:B------:R-:W-:Y:S01]  /*73f0*/  @!P2 STG.E.U8 desc[UR20][R4.64+0x28], R121 ;  /* 0x000028790400a986 */ /* 0x000fe2000c101114 */
[----:B------:R-:W-:Y:S01]  /*7400*/  ISETP.LT.OR P2, PT, R28, 0x31, !P1 ;  /* 0x000000311c00780c */ /* 0x000fe20004f41670 */
[----:B------:R-:W-:Y:S01]  /*7410*/  FMUL R103, R103, R6 ;  /* 0x0000000667677220 */ /* 0x000fe20000400000 */
[----:B-1----:R-:W-:Y:S01]  /*7420*/  F2FP.SATFINITE.E4M3.F32.PACK_AB_MERGE_C R25, RZ, R120, RZ ;  /* 0x00000078ff19723e */ /* 0x002fe200048070ff */
[-C--:B------:R-:W-:Y:S01]  /*7430*/  FMUL R102, R102, R6.reuse ;  /* 0x0000000666667220 */ /* 0x080fe20000400000 */
[-C--:B------:R-:W-:Y:S01]  /*7440*/  FMUL R101, R101, R6.reuse ;  /* 0x0000000665657220 */ /* 0x080fe20000400000 */
[----:B------:R-:W-:Y:S01]  /*7450*/  F2FP.SATFINITE.E4M3.F32.PACK_AB_MERGE_C R105, RZ, R105, RZ ;  /* 0x00000069ff69723e */ /* 0x000fe200048070ff */
[----:B------:R-:W-:Y:S01]  /*7460*/  FMUL R100, R100, R6 ;  /* 0x0000000664647220 */ /* 0x000fe20000400000 */
[----:B--2---:R-:W-:Y:S01]  /*7470*/  F2FP.SATFINITE.E4M3.F32.PACK_AB_MERGE_C R27, RZ, R118, RZ ;  /* 0x00000076ff1b723e */ /* 0x004fe200048070ff */
[----:B------:R1:W-:Y:S01]  /*7480*/  @!P3 STG.E.U8 desc[UR20][R4.64+0x29], R25 ;  /* 0x000029190400b986 */ /* 0x0003e2000c101114 */
        /* <DEDUP_REMOVED lines=9> */
[-C--:B------:R-:W-:Y:S01]  /*7520*/  FMUL R97, R97, R6.reuse ;  /* 0x0000000661617220 */ /* 0x080fe20000400000 */
[-C--:B------:R-:W-:Y:S01]  /*7530*/  FMUL R96, R96, R6.reuse ;  /* 0x0000000660607220 */ /* 0x080fe20000400000 */
[----:B------:R-:W-:Y:S01]  /*7540*/  @!P5 STG.E.U8 desc[UR20][R4.64+0x30], R117 ;  /* 0x000030750400d986 */ /* 0x000fe2000c101114 */
[C---:B------:R-:W-:Y:S01]  /*7550*/  ISETP.LT.OR P5, PT, R28.reuse, 0x39, !P0 ;  /* 0x000000391c00780c */ /* 0x040fe200047a1670 */
[----:B------:R-:W-:Y:S01]  /*7560*/  FMUL R95, R95, R6 ;  /* 0x000000065f5f7220 */ /* 0x000fe20000400000 */
[----:B-1----:R-:W-:Y:S01]  /*7570*/  F2FP.SATFINITE.E4M3.F32.PACK_AB_MERGE_C R25, RZ, R114, RZ ;  /* 0x00000072ff19723e */ /* 0x002fe200048070ff */
        /* <DEDUP_REMOVED lines=13> */
[C---:B------:R-:W-:Y:S01]  /*7650*/  ISETP.LT.OR P5, PT, R28.reuse, 0x49, !P1 ;  /* 0x000000491c00780c */ /* 0x040fe20004fa1670 */
[----:B------:R-:W-:Y:S01]  /*7660*/  FMUL R91, R91, R6 ;  /* 0x000000065b5b7220 */ /* 0x000fe20000400000 */
[----:B-1----:R-:W-:Y:S01]  /*7670*/  F2FP.SATFINITE.E4M3.F32.PACK_AB_MERGE_C R29, RZ, R106, RZ ;  /* 0x0000006aff1d723e */ /* 0x002fe200048070ff */
        /* <DEDUP_REMOVED lines=24> */
[----:B------:R-:W-:Y:S01]  /*7800*/  FMUL R17, R17, R6 ;  /* 0x0000000611117220 */ /* 0x000fe20000400000 */
[----:B--2---:R-:W-:Y:S01]  /*7810*/  F2FP.SATFINITE.E4M3.F32.PACK_AB_MERGE_C R25, RZ, R104, RZ ;  /* 0x00000068ff19723e */ /* 0x004fe200048070ff */
[----:B------:R-:W-:Y:S01]  /*7820*/  @!P5 STG.E.U8 desc[UR20][R10.64+0x48], R107 ;  /* 0x0000486b0a00d986 */ /* 0x000fe2000c101114 */
[----:B------:R-:W-:Y:S01]  /*7830*/  ISETP.LT.OR P5, PT, R28, 0x51, !P1 ;  /* 0x000000511c00780c */ /* 0x000fe20004fa1670 */
[-C--:B------:R-:W-:Y:S01]  /*7840*/  FMUL R16, R16, R6.reuse ;  /* 0x0000000610107220 */ /* 0x080fe20000400000 */
[-C--:B------:R-:W-:Y:S01]  /*7850*/  FMUL R19, R19, R6.reuse ;  /* 0x0000000613137220 */ /* 0x080fe20000400000 */
[----:B------:R2:W-:Y:S01]  /*7860*/  @!P6 STG.E.U8 desc[UR20][R10.64+0x49], R29 ;  /* 0x0000491d0a00e986 */ /* 0x0005e2000c101114 */
[----:B------:R-:W-:Y:S01]  /*7870*/  ISETP.LT.OR P6, PT, R28, 0x52, !P1 ;  /* 0x000000521c00780c */ /* 0x000fe20004fc1670 */
[----:B------:R-:W-:Y:S01]  /*7880*/  FMUL R18, R18, R6 ;  /* 0x0000000612127220 */ /* 0x000fe20000400000 */
[----:B------:R-:W-:Y:S01]  /*7890*/  F2FP.SATFINITE.E4M3.F32.PACK_AB_MERGE_C R21, RZ, R21, RZ ;  /* 0x00000015ff15723e */ /* 0x000fe200048070ff */
[----:B------:R-:W-:Y:S01]  /*78a0*/  @!P3 STG.E.U8 desc[UR20][R4.64+0x48], R105 ;  /* 0x000048690400b986 */ /* 0x000fe2000c101114 */
[----:B-1----:R-:W-:-:S02]  /*78b0*/  F2FP.SATFINITE.E4M3.F32.PACK_AB_MERGE_C R27, RZ, R102, RZ ;  /* 0x00000066ff1b723e */ /* 0x002fc400048070ff */
[C---:B------:R-:W-:Y:S01]  /*78c0*/  ISETP.LT.OR P3, PT, R28.reuse, 0x52, !P0 ;  /* 0x000000521c00780c */ /* 0x040fe20004761670 */
[----:B------:R1:W-:Y:S01]  /*78d0*/  @!P4 STG.E.U8 desc[UR20][R4.64+0x49], R25 ;  /* 0x000049190400c986 */ /* 0x0003e2000c101114 */
[C---:B------:R-:W-:Y:S02]  /*78e0*/  ISETP.LT.OR P4, PT, R28.reuse, 0x59, !P0 ;  /* 0x000000591c00780c */ /* 0x040fe40004781670 */
[----:B------:R-:W-:Y:S01]  /*78f0*/  F2FP.SATFINITE.E4M3.F32.PACK_AB_MERGE_C R17, RZ, R17, RZ ;  /* 0x00000011ff11723e */ /* 0x000fe200048070ff */
[----:B------:R-:W-:Y:S01]  /*7900*/  @!P5 STG.E.U8 desc[UR20][R10.64+0x50], R103 ;  /* 0x000050670a00d986 */ /* 0x000fe2000c101114 */
[C---:B------:R-:W-:Y:S02]  /*7910*/  ISETP.LT.OR P5, PT, R28.reuse, 0x5a, !P0 ;  /* 0x0000005a1c00780c */ /* 0x040fe400047a1670 */
[----:B--2---:R-:W-:Y:S01]  /*7920*/  F2FP.SATFINITE.E4M3.F32.PACK_AB_MERGE_C R29, RZ, R96, RZ ;  /* 0x00000060ff1d723e */ /* 0x004fe200048070ff */
[----:B------:R2:W-:Y:S01]  /*7930*/  @!P6 STG.E.U8 desc[UR20][R10.64+0x51], R27 ;  /* 0x0000511b0a00e986 */ /* 0x0005e2000c101114 */
[----:B------:R-:W-:-:S02]  /*7940*/  ISETP.LT.OR P6, PT, R28, 0x5a, !P1 ;  /* 0x0000005a1c00780c */ /* 0x000fc40004fc1670 */
[----:B------:R-:W-:Y:S01]  /*7950*/  F2FP.SATFINITE.E4M3.F32.PACK_AB_MERGE_C R19, RZ, R19, RZ ;  /* 0x00000013ff13723e */ /* 0x000fe200048070ff */
[----:B------:R-:W-:Y:S01]  /*7960*/  @!P2 STG.E.U8 desc[UR20][R4.64+0x50], R101 ;  /* 0x000050650400a986 */ /* 0x000fe2000c101114 */
[----:B------:R-:W-:Y:S02]  /*7970*/  ISETP.LT.OR P2, PT, R28, 0x59, !P1 ;  /* 0x000000591c00780c */ /* 0x000fe40004f41670 */
[----:B-1----:R-:W-:Y:S02]  /*7980*/  F2FP.SATFINITE.E4M3.F32.PACK_AB_MERGE_C R25, RZ, R100, RZ ;  /* 0x00000064ff19723e */ /* 0x002fe400048070ff */
[----:B--2---:R-:W-:-:S03]  /*7990*/  F2FP.SATFINITE.E4M3.F32.PACK_AB_MERGE_C R27, RZ, R98, RZ ;  /* 0x00000062ff1b723e */ /* 0x004fc600048070ff */
[----:B------:R1:W-:Y:S01]  /*79a0*/  @!P3 STG.E.U8 desc[UR20][R4.64+0x51], R25 ;  /* 0x000051190400b986 */ /* 0x0003e2000c101114 */
[----:B------:R-:W-:-:S03]  /*79b0*/  ISETP.LT.OR P3, PT, R28, 0x62, !P1 ;  /* 0x000000621c00780c */ /* 0x000fc60004f61670 */
[----:B------:R2:W-:Y:S01]  /*79c0*/  @!P6 STG.E.U8 desc[UR20][R10.64+0x59], R27 ;  /* 0x0000591b0a00e986 */ /* 0x0005e2000c101114 */
[----:B------:R-:W-:-:S03]  /*79d0*/  ISETP.LT.OR P6, PT, R28, 0x69, !P1 ;  /* 0x000000691c00780c */ /* 0x000fc60004fc1670 */
[----:B------:R-:W-:Y:S01]  /*79e0*/  @!P2 STG.E.U8 desc[UR20][R10.64+0x58], R99 ;  /* 0x000058630a00a986 */ /* 0x000fe2000c101114 */
[----:B------:R-:W-:-:S03]  /*79f0*/  ISETP.LT.OR P2, PT, R28, 0x61, !P1 ;  /* 0x000000611c00780c */ /* 0x000fc60004f41670 */
[----:B------:R-:W-:Y:S01]  /*7a00*/  @!P4 STG.E.U8 desc[UR20][R4.64+0x58], R97 ;  /* 0x000058610400c986 */ /* 0x000fe2000c101114 */
[C---:B------:R-:W-:Y:S02]  /*7a10*/  ISETP.LT.OR P4, PT, R28.reuse, 0x61, !P0 ;  /* 0x000000611c00780c */ /* 0x040fe40004781670 */
[----:B-1----:R-:W-:Y:S01]  /*7a20*/  F2FP.SATFINITE.E4M3.F32.PACK_AB_MERGE_C R25, RZ, R94, RZ ;  /* 0x0000005eff19723e */ /* 0x002fe200048070ff */
[----:B------:R1:W-:Y:S01]  /*7a30*/  @!P5 STG.E.U8 desc[UR20][R4.64+0x59], R29 ;  /* 0x0000591d0400d986 */ /* 0x0003e2000c101114 */
[C---:B------:R-:W-:Y:S02]  /*7a40*/  ISETP.LT.OR P5, PT, R28.reuse, 0x62, !P0 ;  /* 0x000000621c00780c */ /* 0x040fe400047a1670 */
[----:B--2---:R-:W-:Y:S01]  /*7a50*/  F2FP.SATFINITE.E4M3.F32.PACK_AB_MERGE_C R27, RZ, R92, RZ ;  /* 0x0000005cff1b723e */ /* 0x004fe200048070ff */
        /* <DEDUP_REMOVED lines=8> */
[----:B--2---:R-:W-:Y:S02]  /*7ae0*/  F2FP.SATFINITE.E4M3.F32.PACK_AB_MERGE_C R25, RZ, R88, RZ ;  /* 0x00000058ff19723e */ /* 0x004fe400048070ff */
[C---:B------:R-:W-:Y:S01]  /*7af0*/  ISETP.LT.OR P5, PT, R28.reuse, 0x71, !P0 ;  /* 0x000000711c00780c */ /* 0x040fe200047a1670 */
[----:B------:R-:W-:Y:S01]  /*7b00*/  @!P6 STG.E.U8 desc[UR20][R10.64+0x68], R91 ;  /* 0x0000685b0a00e986 */ /* 0x000fe2000c101114 */
[----:B------:R-:W-:-:S03]  /*7b10*/  ISETP.LT.OR P6, PT, R28, 0x71, !P1 ;  /* 0x000000711c00780c */ /* 0x000fc60004fc1670 */
[----:B------:R-:W-:Y:S01]  /*7b20*/  @!P2 STG.E.U8 desc[UR20][R10.64+0x69], R29 ;  /* 0x0000691d0a00a986 */ /* 0x000fe2000c101114 */
[----:B------:R-:W-:-:S03]  /*7b30*/  ISETP.LT.OR P2, PT, R28, 0x72, !P1 ;  /* 0x000000721c00780c */ /* 0x000fc60004f41670 */
[----:B------:R-:W-:Y:S01]  /*7b40*/  @!P3 STG.E.U8 desc[UR20][R4.64+0x68], R89 ;  /* 0x000068590400b986 */ /* 0x000fe2000c101114 */
[C---:B------:R-:W-:Y:S02]  /*7b50*/  ISETP.LT.OR P3, PT, R28.reuse, 0x79, !P1 ;  /* 0x000000791c00780c */ /* 0x040fe40004f61670 */
[C---:B------:R-:W-:Y:S01]  /*7b60*/  ISETP.LT.OR P1, PT, R28.reuse, 0x7a, !P1 ;  /* 0x0000007a1c00780c */ /* 0x040fe20004f21670 */
[----:B------:R2:W-:Y:S01]  /*7b70*/  @!P4 STG.E.U8 desc[UR20][R4.64+0x69], R25 ;  /* 0x000069190400c986 */ /* 0x0005e2000c101114 */
[C---:B------:R-:W-:Y:S02]  /*7b80*/  ISETP.LT.OR P4, PT, R28.reuse, 0x72, !P0 ;  /* 0x000000721c00780c */ /* 0x040fe40004781670 */
[----:B-1----:R-:W-:Y:S01]  /*7b90*/  F2FP.SATFINITE.E4M3.F32.PACK_AB_MERGE_C R27, RZ, R22, RZ ;  /* 0x00000016ff1b723e */ /* 0x002fe200048070ff */
[----:B------:R1:W-:Y:S01]  /*7ba0*/  @!P6 STG.E.U8 desc[UR20][R10.64+0x70], R23 ;  /* 0x000070170a00e986 */ /* 0x0003e2000c101114 */
[C---:B------:R-:W-:Y:S02]  /*7bb0*/  ISETP.LT.OR P6, PT, R28.reuse, 0x79, !P0 ;  /* 0x000000791c00780c */ /* 0x040fe400047c1670 */
[----:B------:R-:W-:Y:S01]  /*7bc0*/  ISETP.LT.OR P0, PT, R28, 0x7a, !P0 ;  /* 0x0000007a1c00780c */ /* 0x000fe20004701670 */
[----:B------:R3:W-:Y:S01]  /*7bd0*/  @!P2 STG.E.U8 desc[UR20][R10.64+0x71], R27 ;  /* 0x0000711b0a00a986 */ /* 0x0007e2000c101114 */
[----:B--2---:R-:W-:-:S03]  /*7be0*/  F2FP.SATFINITE.E4M3.F32.PACK_AB_MERGE_C R25, RZ, R16, RZ ;  /* 0x00000010ff19723e */ /* 0x004fc600048070ff */
[----:B------:R2:W-:Y:S01]  /*7bf0*/  @!P5 STG.E.U8 desc[UR20][R4.64+0x70], R21 ;  /* 0x000070150400d986 */ /* 0x0005e2000c101114 */
[----:B-1----:R-:W-:Y:S02]  /*7c00*/  F2FP.SATFINITE.E4M3.F32.PACK_AB_MERGE_C R23, RZ, R20, RZ ;  /* 0x00000014ff17723e */ /* 0x002fe400048070ff */
[----:B---3--:R-:W-:-:S03]  /*7c10*/  F2FP.SATFINITE.E4M3.F32.PACK_AB_MERGE_C R27, RZ, R18, RZ ;  /* 0x00000012ff1b723e */ /* 0x008fc600048070ff */
[----:B------:R2:W-:Y:S04]  /*7c20*/  @!P4 STG.E.U8 desc[UR20][R4.64+0x71], R23 ;  /* 0x000071170400c986 */ /* 0x0005e8000c101114 */
[----:B------:R2:W-:Y:S04]  /*7c30*/  @!P3 STG.E.U8 desc[UR20][R10.64+0x78], R17 ;  /* 0x000078110a00b986 */ /* 0x0005e8000c101114 */
[----:B------:R2:W-:Y:S04]  /*7c40*/  @!P1 STG.E.U8 desc[UR20][R10.64+0x79], R25 ;  /* 0x000079190a009986 */ /* 0x0005e8000c101114 */
[----:B------:R2:W-:Y:S04]  /*7c50*/  @!P6 STG.E.U8 desc[UR20][R4.64+0x78], R19 ;  /* 0x000078130400e986 */ /* 0x0005e8000c101114 */
[----:B------:R2:W-:Y:S02]  /*7c60*/  @!P0 STG.E.U8 desc[UR20][R4.64+0x79], R27 ;  /* 0x0000791b04008986 */ /* 0x0005e4000c101114 */
.L_x_164:
[----:B------:R-:W-:Y:S05]  /*7c70*/  BSYNC B0 ;  /* 0x0000000000007941 */ /* 0x000fea0003800000 */
.L_x_34:
[----:B0-2---:R-:W-:Y:S01]  /*7c80*/  IMAD.U32 R4, RZ, RZ, UR22 ;  /* 0x00000016ff047e24 */ /* 0x005fe2000f8e00ff */
[----:B------:R-:W-:Y:S01]  /*7c90*/  ULDC.64 UR4, c[0x0][0x650] ;  /* 0x0001940000047ab9 */ /* 0x000fe20000000a00 */
[----:B-----5:R-:W-:Y:S01]  /*7ca0*/  IMAD.U32 R0, RZ, RZ, UR7 ;  /* 0x00000007ff007e24 */ /* 0x020fe2000f8e00ff */
[----:B------:R0:W-:Y:S01]  /*7cb0*/  SYNCS.ARRIVE.TRANS64.A1T0 RZ, [R14+UR24], RZ ;  /* 0x000000ff0eff79a7 */ /* 0x0001e20008100018 */
[----:B------:R-:W-:Y:S01]  /*7cc0*/  IMAD.U32 R5, RZ, RZ, UR23 ;  /* 0x00000017ff057e24 */ /* 0x000fe2000f8e00ff */
[C---:B------:R-:W-:Y:S01]  /*7cd0*/  LEA R2, P0, R4.reuse, R2, 0x1 ;  /* 0x0000000204027211 */ /* 0x040fe200078008ff */
[----:B------:R-:W-:Y:S01]  /*7ce0*/  IMAD.MOV.U32 R5, RZ, RZ, -0x1 ;  /* 0xffffffffff057424 */ /* 0x000fe200078e00ff */
[----:B---3--:R-:W-:Y:S02]  /*7cf0*/  PRMT R10, RZ, 0x7610, R10 ;  /* 0x00007610ff0a7816 */ /* 0x008fe4000000000a */
[----:B------:R-:W-:Y:S01]  /*7d00*/  LEA.HI.X R3, R4, R3, R0, 0x1, P0 ;  /* 0x0000000304037211 */ /* 0x000fe200000f0c00 */
[----:B------:R-:W-:Y:S01]  /*7d10*/  IMAD.MOV.U32 R4, RZ, RZ, -0x1 ;  /* 0xffffffffff047424 */ /* 0x000fe200078e00ff */
[----:B------:R-:W-:Y:S01]  /*7d20*/  ISETP.GE.U32.AND P0, PT, R2, UR4, PT ;  /* 0x0000000402007c0c */ /* 0x000fe2000bf06070 */
[----:B------:R-:W-:-:S03]  /*7d30*/  IMAD.MOV.U32 R0, RZ, RZ, -0x1 ;  /* 0xffffffffff007424 */ /* 0x000fc600078e00ff */
[----:B------:R-:W-:-:S13]  /*7d40*/  ISETP.GE.U32.AND.EX P0, PT, R3, UR5, PT, P0 ;  /* 0x0000000503007c0c */ /* 0x000fda000bf06100 */
[----:B0-----:R-:W-:Y:S05]  /*7d50*/  @P0 BRA `(.L_x_165) ;  /* 0x0000000400880947 */ /* 0x001fea0003800000 */
[----:B------:R-:W0:Y:S01]  /*7d60*/  S2UR UR16, SR_CTAID.X ;  /* 0x00000000001079c3 */ /* 0x000e220000002500 */
[----:B------:R-:W-:Y:S01]  /*7d70*/  ULDC.64 UR4, c[0x0][0x628] ;  /* 0x00018a0000047ab9 */ /* 0x000fe20000000a00 */
[----:B------:R-:W-:Y:S01]  /*7d80*/  ULDC UR6, c[0x0][0x150] ;  /* 0x0000540000067ab9 */ /* 0x000fe20000000800 */
[----:B------:R-:W-:Y:S01]  /*7d90*/  ISETP.NE.U32.AND P0, PT, RZ, UR4, PT ;  /* 0x00000004ff007c0c */ /* 0x000fe2000bf05070 */
[----:B------:R-:W-:Y:S01]  /*7da0*/  ULDC UR25, c[0x0][0x630] ;  /* 0x00018c0000197ab9 */ /* 0x000fe20000000800 */
[C---:B------:R-:W-:Y:S01]  /*7db0*/  R2UR UR30, R2.reuse ;  /* 0x00000000021e72ca */ /* 0x040fe200000e0000 */
[----:B------:R-:W-:Y:S01]  /*7dc0*/  ULDC UR32, c[0x0][0x154] ;  /* 0x0000550000207ab9 */ /* 0x000fe20000000800 */
[----:B------:R-:W-:Y:S01]  /*7dd0*/  ISETP.NE.AND.EX P0, PT, RZ, UR5, PT, P0 ;  /* 0x00000005ff007c0c */ /* 0x000fe2000bf05300 */
[----:B------:R-:W2:Y:S01]  /*7de0*/  S2UR UR33, SR_CTAID.Y ;  /* 0x00000000002179c3 */ /* 0x000ea20000002600 */
[----:B------:R-:W-:Y:S02]  /*7df0*/  R2UR UR31, R3 ;  /* 0x00000000031f72ca */ /* 0x000fe400000e0000 */
[----:B------:R-:W-:-:S02]  /*7e00*/  R2UR UR28, R2 ;  /* 0x00000000021c72ca */ /* 0x000fc400000e0000 */
[----:B------:R-:W-:Y:S02]  /*7e10*/  R2UR UR29, R3 ;  /* 0x00000000031d72ca */ /* 0x000fe400000e0000 */
[----:B0-----:R-:W-:-:S05]  /*7e20*/  I2FP.F32.U32 R0, UR16 ;  /* 0x0000001000007c45 */ /* 0x001fca0008201000 */
[----:B------:R-:W-:-:S04]  /*7e30*/  FMUL R0, R0, UR6 ;  /* 0x0000000600007c20 */ /* 0x000fc80008400000 */
[----:B------:R0:W3:Y:S01]  /*7e40*/  F2I.U32.TRUNC.NTZ R4, R0 ;  /* 0x0000000000047305 */ /* 0x0000e2000020f000 */
[----:B--2---:R-:W-:Y:S05]  /*7e50*/  @!P0 BRA `(.L_x_166) ;  /* 0x0000000000308947 */ /* 0x004fea0003800000 */
        /* <DEDUP_REMOVED lines=12> */
.L_x_166:
[----:B------:R-:W-:Y:S01]  /*7f20*/  USHF.R.U64 UR6, UR28, UR25, UR29 ;  /* 0x000000191c067299 */ /* 0x000fe2000800121d */
[----:B0-----:R-:W-:Y:S01]  /*7f30*/  I2FP.F32.U32 R0, UR33 ;  /* 0x0000002100007c45 */ /* 0x001fe20008201000 */
[----:B------:R-:W-:Y:S01]  /*7f40*/  USHF.R.U32.HI UR4, URZ, UR25, UR29 ;  /* 0x000000193f047299 */ /* 0x000fe2000801161d */
[----:B---3--:R-:W-:Y:S01]  /*7f50*/  R2UR UR27, R4 ;  /* 0x00000000041b72ca */ /* 0x008fe200000e0000 */
        /* <DEDUP_REMOVED lines=11> */
[----:B------:R-:W-:Y:S02]  /*8010*/  ULDC UR31, c[0x0][0x658] ;  /* 0x00019600001f7ab9 */ /* 0x000fe40000000800 */
[----:B------:R-:W-:Y:S01]  /*8020*/  UIADD3 UR26, UR19, UR26, URZ ;  /* 0x0000001a131a7290 */ /* 0x000fe2000fffe03f */
[----:B------:R-:W-:Y:S01]  /*8030*/  UMOV UR32, 0xffffffff ;  /* 0xffffffff00207882 */ /* 0x000fe20000000000 */
[----:B------:R-:W-:Y:S01]  /*8040*/  ULDC.64 UR4, c[0x0][0x640] ;  /* 0x0001900000047ab9 */ /* 0x000fe20000000a00 */
[----:B------:R-:W-:Y:S01]  /*8050*/  USHF.L.U32 UR32, UR32, UR31, URZ ;  /* 0x0000001f20207299 */ /* 0x000fe2000800063f */
[----:B------:R-:W-:Y:S01]  /*8060*/  ISETP.NE.U32.AND P0, PT, RZ, UR4, PT ;  /* 0x00000004ff007c0c */ /* 0x000fe2000bf05070 */
[----:B------:R-:W-:-:S02]  /*8070*/  USHF.R.U64 UR18, UR18, UR25, UR26 ;  /* 0x0000001912127299 */ /* 0x000fc4000800121a */
[----:B------:R-:W-:Y:S01]  /*8080*/  USHF.R.U32.HI UR26, URZ, UR25, UR26 ;  /* 0x000000193f1a7299 */ /* 0x000fe2000801161a */
[----:B0-----:R-:W-:Y:S01]  /*8090*/  R2UR UR29, R0 ;  /* 0x00000000001d72ca */ /* 0x001fe200000e0000 */
[----:B------:R-:W-:Y:S01]  /*80a0*/  ULDC UR30, c[0x0][0x608] ;  /* 0x00018200001e7ab9 */ /* 0x000fe20000000800 */
[----:B------:R-:W-:Y:S01]  /*80b0*/  ULOP3.LUT UR37, URZ, UR32, URZ, 0x33, !UPT ;  /* 0x000000203f257292 */ /* 0x000fe2000f8e333f */
[----:B------:R-:W-:Y:S01]  /*80c0*/  ISETP.NE.AND.EX P0, PT, RZ, UR5, PT, P0 ;  /* 0x00000005ff007c0c */ /* 0x000fe2000bf05300 */
[----:B------:R-:W-:Y:S02]  /*80d0*/  USHF.R.U64 UR32, UR18, UR30, UR26 ;  /* 0x0000001e12207299 */ /* 0x000fe4000800121a */
[----:B------:R-:W-:Y:S01]  /*80e0*/  USHF.R.U32.HI UR26, URZ, UR30, UR26 ;  /* 0x0000001e3f1a7299 */ /* 0x000fe2000801161a */
[----:B------:R-:W-:Y:S01]  /*80f0*/  UMOV UR34, 0x1 ;  /* 0x0000000100227882 */ /* 0x000fe20000000000 */
[----:B------:R-:W-:Y:S02]  /*8100*/  UIADD3 UR27, -UR27, URZ, URZ ;  /* 0x0000003f1b1b7290 */ /* 0x000fe4000fffe13f */
[----:B------:R-:W-:-:S02]  /*8110*/  USHF.L.U32 UR25, UR34, UR31, URZ ;  /* 0x0000001f22197299 */ /* 0x000fc4000800063f */
[----:B------:R-:W-:Y:S01]  /*8120*/  USHF.R.U64 UR34, UR32, UR31, UR26 ;  /* 0x0000001f20227299 */ /* 0x000fe2000800121a */
[----:B------:R-:W-:Y:S01]  /*8130*/  ULDC UR28, c[0x0][0x144] ;  /* 0x00005100001c7ab9 */ /* 0x000fe20000000800 */
[----:B------:R-:W-:Y:S01]  /*8140*/  ULDC UR17, c[0x0][0x600] ;  /* 0x0001800000117ab9 */ /* 0x000fe20000000800 */
[----:B------:R-:W-:Y:S02]  /*8150*/  UIADD3 UR35, -UR29, URZ, URZ ;  /* 0x0000003f1d237290 */ /* 0x000fe4000fffe13f */
[----:B------:R-:W-:Y:S02]  /*8160*/  UIADD3 UR19, UR17, -0x1, URZ ;  /* 0xffffffff11137890 */ /* 0x000fe4000fffe03f */
[----:B------:R-:W-:Y:S02]  /*8170*/  USHF.R.U32.HI UR31, URZ, UR31, UR26 ;  /* 0x0000001f3f1f7299 */ /* 0x000fe4000801161a */
        /* <DEDUP_REMOVED lines=16> */
.L_x_167:
[----:B------:R-:W-:Y:S01]  /*8280*/  USHF.R.U64 UR4, UR30, UR38, UR31 ;  /* 0x000000261e047299 */ /* 0x000fe2000800121f */
[----:B------:R-:W-:Y:S01]  /*8290*/  IMAD.MOV.U32 R10, RZ, RZ, 0x1 ;  /* 0x00000001ff0a7424 */ /* 0x000fe200078e00ff */
[----:B------:R-:W-:Y:S01]  /*82a0*/  ULOP3.LUT UR32, UR32, UR37, URZ, 0xc0, !UPT ;  /* 0x0000002520207292 */ /* 0x000fe2000f8ec03f */
[----:B------:R-:W-:Y:S01]  /*82b0*/  IMAD.U32 R0, RZ, RZ, UR6 ;  /* 0x00000006ff007e24 */ /* 0x000fe2000f8e00ff */
[----:B------:R-:W-:Y:S02]  /*82c0*/  UIADD3 UR5, -UR4, URZ, URZ ;  /* 0x0000003f04057290 */ /* 0x000fe4000fffe13f */
[----:B------:R-:W-:Y:S02]  /*82d0*/  @UP2 UIMAD UR36, UR40, UR35, UR33 ;  /* 0x00000023282422a4 */ /* 0x000fe4000f8e0221 */
        /* <DEDUP_REMOVED lines=10> */
.L_x_165:
[----:B------:R-:W-:Y:S01]  /*8380*/  UIADD3 UR9, UR15, UR9, URZ ;  /* 0x000000090f097290 */ /* 0x000fe2000fffe03f */
[----:B------:R-:W-:Y:S02]  /*8390*/  LOP3.LUT P0, RZ, R10, 0xff, RZ, 0xc0, !PT ;  /* 0x000000ff0aff7812 */ /* 0x000fe4000780c0ff */
[----:B------:R-:W-:Y:S01]  /*83a0*/  LOP3.LUT R144, R144, 0x1, RZ, 0x3c, !PT ;  /* 0x0000000190907812 */ /* 0x000fe200078e3cff */
[----:B------:R-:W-:Y:S02]  /*83b0*/  USHF.R.U32.HI UR4, URZ, 0x2, UR9 ;  /* 0x000000023f047899 */ /* 0x000fe40008011609 */
[----:B------:R-:W-:Y:S02]  /*83c0*/  UISETP.GT.U32.AND UP0, UPT, UR9, 0x3, UPT ;  /* 0x000000030900788c */ /* 0x000fe4000bf04070 */
[----:B------:R-:W-:Y:S02]  /*83d0*/  ULOP3.LUT UR4, UR4, 0x1, URZ, 0xc0, !UPT ;  /* 0x0000000104047892 */ /* 0x000fe4000f8ec03f */
[----:B------:R-:W-:-:S02]  /*83e0*/  UISETP.LT.U32.AND UP0, UPT, UR15, 0x4, UP0 ;  /* 0x000000040f00788c */ /* 0x000fc40008701070 */
[----:B------:R-:W-:Y:S02]  /*83f0*/  UISETP.NE.U32.AND UP1, UPT, UR4, 0x1, UPT ;  /* 0x000000010400788c */ /* 0x000fe4000bf25070 */
[----:B------:R-:W-:Y:S02]  /*8400*/  USEL UR5, URZ, 0x1, !UP0 ;  /* 0x000000013f057887 */ /* 0x000fe4000c000000 */
[----:B------:R-:W-:Y:S02]  /*8410*/  UISETP.GT.U32.AND UP1, UPT, UR15, 0x3, !UP1 ;  /* 0x000000030f00788c */ /* 0x000fe4000cf24070 */
[----:B------:R-:W-:Y:S02]  /*8420*/  ULOP3.LUT UR9, UR9, 0x3, URZ, 0xc0, !UPT ;  /* 0x0000000309097892 */ /* 0x000fe4000f8ec03f */
[----:B------:R-:W-:-:S04]  /*8430*/  USEL UR4, URZ, 0x1, !UP1 ;  /* 0x000000013f047887 */ /* 0x000fc8000c800000 */
[----:B------:R-:W-:Y:S01]  /*8440*/  ULOP3.LUT UR11, UR4, UR11, UR5, 0x96, !UPT ;  /* 0x0000000b040b7292 */ /* 0x000fe2000f8e9605 */
[----:B------:R-:W-:Y:S11]  /*8450*/  @P0 BRA `(.L_x_168) ;  /* 0xffffff9000200947 */ /* 0x000ff6000383ffff */
[----:B------:R-:W-:Y:S05]  /*8460*/  EXIT ;  /* 0x000000000000794d */ /* 0x000fea0003800000 */
.L_x_12:
[----:B------:R-:W-:-:S08]  /*8470*/  ISETP.NE.AND P0, PT, RZ, UR8, PT ;  /* 0x00000008ff007c0c */ /* 0x000fd0000bf05270 */
[----:B-1---5:R-:W0:-:S00]  /*8480*/  USETMAXREG.DEALLOC.CTAPOOL 0x28 ;  /* 0x00000028000079c8 */ /* 0x022e0000080e0500 */
[----:B------:R-:W-:Y:S05]  /*8490*/  @P0 EXIT ;  /* 0x000000000000094d */ /* 0x000fea0003800000 */
[----:B0-----:R-:W-:Y:S01]  /*84a0*/  LOP3.LUT P0, RZ, R9, 0xff, RZ, 0xc0, !PT ;  /* 0x000000ff09ff7812 */ /* 0x001fe2000780c0ff */
[----:B------:R-:W-:Y:S02]  /*84b0*/  IMAD.MOV.U32 R10, RZ, RZ, 0x1 ;  /* 0x00000001ff0a7424 */ /* 0x000fe400078e00ff */
[----:B------:R-:W-:-:S10]  /*84c0*/  IMAD.MOV.U32 R11, RZ, RZ, RZ ;  /* 0x000000ffff0b7224 */ /* 0x000fd400078e00ff */
[----:B------:R-:W-:Y:S05]  /*84d0*/  @!P0 BRA `(.L_x_169) ;  /* 0x0000000c00408947 */ /* 0x000fea0003800000 */
[----:B------:R-:W-:Y:S01]  /*84e0*/  LOP3.LUT P0, RZ, R8, 0x1f, RZ, 0xc0, !PT ;  /* 0x0000001f08ff7812 */ /* 0x000fe2000780c0ff */
[----:B------:R-:W-:Y:S01]  /*84f0*/  ULDC UR5, c[0x0][0x658] ;  /* 0x0001960000057ab9 */ /* 0x000fe20000000800 */
[----:B------:R-:W-:Y:S01]  /*8500*/  UMOV UR6, 0xffffffff ;  /* 0xffffffff00067882 */ /* 0x000fe20000000000 */
[----:B------:R-:W-:Y:S01]  /*8510*/  BSSY B0, `(.L_x_169) ;  /* 0x00000cc000007945 */ /* 0x000fe20003800000 */
[----:B------:R-:W-:Y:S01]  /*8520*/  USHF.L.U32 UR6, UR6, UR5, URZ ;  /* 0x0000000506067299 */ /* 0x000fe2000800063f */
[C---:B------:R-:W-:Y:S01]  /*8530*/  ISETP.NE.AND P3, PT, R12.reuse, RZ, PT ;  /* 0x000000ff0c00720c */ /* 0x040fe20003f65270 */
[----:B------:R-:W-:Y:S01]  /*8540*/  IMAD.MOV.U32 R10, RZ, RZ, 0x1 ;  /* 0x00000001ff0a7424 */ /* 0x000fe200078e00ff */
[----:B------:R-:W-:Y:S01]  /*8550*/  ISETP.NE.OR P0, PT, R12, RZ, !P0 ;  /* 0x000000ff0c00720c */ /* 0x000fe20004705670 */
[----:B------:R-:W-:Y:S01]  /*8560*/  IMAD.MOV.U32 R12, RZ, RZ, 0x1 ;  /* 0x00000001ff0c7424 */ /* 0x000fe200078e00ff */
[----:B------:R-:W-:Y:S01]  /*8570*/  ULDC UR4, c[0x0][0x600] ;  /* 0x0001800000047ab9 */ /* 0x000fe20000000800 */
[----:B------:R-:W-:Y:S01]  /*8580*/  IMAD.MOV.U32 R11, RZ, RZ, RZ ;  /* 0x000000ffff0b7224 */ /* 0x000fe200078e00ff */
[----:B------:R-:W-:Y:S01]  /*8590*/  UMOV UR8, 0x1 ;  /* 0x0000000100087882 */ /* 0x000fe20000000000 */
[----:B------:R-:W-:-:S02]  /*85a0*/  UIADD3 UR15, UR14, 0x1, URZ ;  /* 0x000000010e0f7890 */ /* 0x000fc4000fffe03f */
[----:B------:R-:W-:Y:S02]  /*85b0*/  ULOP3.LUT UR21, UR13, 0x2, URZ, 0xfc, !UPT ;  /* 0x000000020d157892 */ /* 0x000fe4000f8efc3f */
[----:B------:R-:W-:Y:S02]  /*85c0*/  UIADD3 UR4, UR4, -0x1, URZ ;  /* 0xffffffff04047890 */ /* 0x000fe4000fffe03f */
[----:B------:R-:W-:Y:S02]  /*85d0*/  USHF.L.U32 UR5, UR8, UR5, URZ ;  /* 0x0000000508057299 */ /* 0x000fe4000800063f */
[----:B------:R-:W-:Y:S01]  /*85e0*/  ULOP3.LUT UR6, URZ, UR6, URZ, 0x33, !UPT ;  /* 0x000000063f067292 */ /* 0x000fe2000f8e333f */
[----:B------:R-:W-:-:S11]  /*85f0*/  ULDC.64 UR40, c[0x0][0x198] ;  /* 0x0000660000287ab9 */ /* 0x000fd60000000a00 */
.L_x_181:
[----:B------:R-:W-:-:S03]  /*8600*/  UMOV UR8, 0xffffffff ;  /* 0xffffffff00087882 */ /* 0x000fc60000000000 */
[----:B------:R-:W-:Y:S05]  /*8610*/  BRA.DIV UR8, `(.L_x_170) ;  /* 0x00000012080c7947 */ /* 0x000fea000b800000 */
[----:B------:R-:W-:-:S13]  /*8620*/  ELECT P1, URZ, PT ;  /* 0x00000000003f782f */ /* 0x000fda0003820000 */
.L_x_194:
[----:B------:R-:W0:Y:S01]  /*8630*/  LDC R6, c[0x0][0x28c] ;  /* 0x0000a300ff067b82 */ /* 0x000e220000000800 */
[----:B------:R-:W-:Y:S01]  /*8640*/  BSSY B1, `(.L_x_171) ;  /* 0x0000044000017945 */ /* 0x000fe20003800000 */
[----:B0-----:R-:W-:-:S13]  /*8650*/  ISETP.LT.OR P1, PT, R6, 0x1, !P1 ;  /* 0x000000010600780c */ /* 0x001fda0004f21670 */
[----:B------:R-:W-:Y:S05]  /*8660*/  @P1 BRA `(.L_x_172) ;  /* 0x0000000400041947 */ /* 0x000fea0003800000 */
[----:B------:R-:W-:Y:S02]  /*8670*/  IMAD.SHL.U32 R8, R5, 0x40, RZ ;  /* 0x0000004005087824 */ /* 0x000fe400078e00ff */
[----:B------:R-:W-:Y:S02]  /*8680*/  IMAD.SHL.U32 R9, R4, 0x80, RZ ;  /* 0x0000008004097824 */ /* 0x000fe400078e00ff */
[----:B------:R-:W-:Y:S02]  /*8690*/  IMAD.MOV.U32 R15, RZ, RZ, RZ ;  /* 0x000000ffff0f7224 */ /* 0x000fe400078e00ff */
[----:B------:R-:W-:Y:S02]  /*86a0*/  IMAD.U32 R16, RZ, RZ, UR15 ;  /* 0x0000000fff107e24 */ /* 0x000fe4000f8e00ff */
[----:B------:R-:W-:Y:S02]  /*86b0*/  IMAD.MOV.U32 R4, RZ, RZ, R10 ;  /* 0x000000ffff047224 */ /* 0x000fe400078e000a */
[----:B------:R-:W-:-:S07]  /*86c0*/  IMAD.MOV.U32 R5, RZ, RZ, R11 ;  /* 0x000000ffff057224 */ /* 0x000fce00078e000b */
.L_x_176:
[----:B------:R-:W0:Y:S01]  /*86d0*/  S2R R7, SR_CgaCtaId ;  /* 0x0000000000077919 */ /* 0x000e220000008800 */
[----:B------:R-:W-:-:S04]  /*86e0*/  MOV R6, 0x400 ;  /* 0x0000040000067802 */ /* 0x000fc80000000f00 */
[----:B0-----:R-:W-:Y:S02]  /*86f0*/  LEA R14, R7, R6, 0x18 ;  /* 0x00000006070e7211 */ /* 0x001fe400078ec0ff */
[----:B------:R-:W-:Y:S01]  /*8700*/  SHF.L.U32 R6, R4, 0x1f, RZ ;  /* 0x0000001f04067819 */ /* 0x000fe200000006ff */
[----:B------:R-:W0:Y:S02]  /*8710*/  @!P3 LDC R7, c[0x0][0x500] ;  /* 0x00014000ff07bb82 */ /* 0x000e240000000800 */
[----:B------:R-:W-:-:S04]  /*8720*/  IMAD R13, R5, 0x8, R14 ;  /* 0x00000008050d7824 */ /* 0x000fc800078e020e */
[----:B------:R-:W1:Y:S02]  /*8730*/  SYNCS.PHASECHK.TRANS64.TRYWAIT P1, [R13+URZ+0x20], R6 ;  /* 0x000020060d0075a7 */ /* 0x000e64000802017f */
[----:B-1----:R-:W-:Y:S05]  /*8740*/  @!P1 BRA `(.L_x_173) ;  /* 0x0000000c00e09947 */ /* 0x002fea0003800000 */
.L_x_195:
[----:B------:R-:W-:Y:S01]  /*8750*/  UPRMT UR8, UR21, 0x9910, URZ ;  /* 0x0000991015087896 */ /* 0x000fe2000800003f */
[----:B0-----:R0:W-:Y:S03]  /*8760*/  @!P3 SYNCS.ARRIVE.TRANS64 RZ, [R13+URZ], R7 ;  /* 0x000000070dffb9a7 */ /* 0x0011e6000800003f */
[----:B------:R-:W-:-:S06]  /*8770*/  UISETP.NE.AND UP0, UPT, UR8, 0x2, UPT ;  /* 0x000000020800788c */ /* 0x000fcc000bf05270 */
[----:B------:R-:W-:-:S13]  /*8780*/  PLOP3.LUT P1, PT, PT, PT, UP0, 0x80, 0x0 ;  /* 0x000000000000781c */ /* 0x000fda0003f2f008 */
[----:B0-----:R-:W-:Y:S05]  /*8790*/  @P1 BRA `(.L_x_174) ;  /* 0x0000000000041947 */ /* 0x001fea0003800000 */
[----:B------:R-:W-:Y:S01]  /*87a0*/  BPT.TRAP 0x1 ;  /* 0x000000040000795c */ /* 0x000fe20000300000 */
.L_x_174:
[----:B------:R-:W-:Y:S05]  /*87b0*/  @P0 BRA `(.L_x_175) ;  /* 0x0000000000040947 */ /* 0x000fea0003800000 */
[----:B------:R-:W-:Y:S01]  /*87c0*/  BPT.TRAP 0x1 ;  /* 0x000000040000795c */ /* 0x000fe20000300000 */
.L_x_175:
[--C-:B-1----:R-:W-:Y:S01]  /*87d0*/  IMAD R6, R5, 0x4000, R14.reuse ;  /* 0x0000400005067824 */ /* 0x102fe200078e020e */
[----:B------:R-:W-:Y:S01]  /*87e0*/  R2UR UR34, R15 ;  /* 0x000000000f2272ca */ /* 0x000fe200000e0000 */
[----:B------:R-:W-:Y:S01]  /*87f0*/  IMAD R14, R5, 0x8000, R14 ;  /* 0x00008000050e7824 */ /* 0x000fe200078e020e */
[----:B------:R-:W-:Y:S01]  /*8800*/  R2UR UR33, R13 ;  /* 0x000000000d2172ca */ /* 0x000fe200000e0000 */
[----:B------:R-:W-:Y:S01]  /*8810*/  VIADD R16, R16, 0xffffffff ;  /* 0xffffffff10107836 */ /* 0x000fe20000000000 */
[----:B------:R-:W-:Y:S01]  /*8820*/  R2UR UR24, R6 ;  /* 0x00000000061872ca */ /* 0x000fe200000e0000 */
[----:B------:R-:W-:Y:S01]  /*8830*/  UIADD3 UR30, UP0, UR40, 0xf0, URZ ;  /* 0x000000f0281e7890 */ /* 0x000fe2000ff1e03f */
[----:B------:R-:W-:Y:S01]  /*8840*/  R2UR UR8, R14 ;  /* 0x000000000e0872ca */ /* 0x000fe200000e0000 */
[----:B------:R-:W-:Y:S01]  /*8850*/  UIADD3 UR42, UP1, UR40, 0x1f0, URZ ;  /* 0x000001f0282a7890 */ /* 0x000fe2000ff3e03f */
[----:B------:R-:W-:Y:S01]  /*8860*/  R2UR UR36, R0 ;  /* 0x00000000002472ca */ /* 0x000fe200000e0000 */
[----:B------:R-:W-:Y:S01]  /*8870*/  UIADD3.X UR31, URZ, UR41, URZ, UP0, !UPT ;  /* 0x000000293f1f7290 */ /* 0x000fe200087fe43f */
[----:B------:R-:W-:Y:S01]  /*8880*/  R2UR UR35, R8 ;  /* 0x00000000082372ca */ /* 0x000fe200000e0000 */
[----:B------:R-:W-:Y:S01]  /*8890*/  UIADD3.X UR43, URZ, UR41, URZ, UP1, !UPT ;  /* 0x000000293f2b7290 */ /* 0x000fe20008ffe43f */
[----:B------:R-:W-:Y:S01]  /*88a0*/  R2UR UR19, R9 ;  /* 0x00000000091372ca */ /* 0x000fe200000e0000 */
[----:B------:R-:W-:Y:S01]  /*88b0*/  UIADD3 UR26, UR34, 0x80, URZ ;  /* 0x00000080221a7890 */ /* 0x000fe2000fffe03f */
[----:B------:R-:W-:Y:S01]  /*88c0*/  ISETP.GT.AND P2, PT, R16, 0x1, PT ;  /* 0x000000011000780c */ /* 0x000fe20003f44270 */
[----:B------:R-:W-:Y:S01]  /*88d0*/  VIADD R5, R5, 0x1 ;  /* 0x0000000105057836 */ /* 0x000fe20000000000 */
[----:B------:R-:W-:Y:S01]  /*88e0*/  UMOV UR38, 0x0 ;  /* 0x0000000000267882 */ /* 0x000fe20000000000 */
[----:B------:R-:W-:Y:S01]  /*88f0*/  UIADD3 UR32, UR24, 0x180, URZ ;  /* 0x0000018018207890 */ /* 0x000fe2000fffe03f */
[----:B------:R-:W-:Y:S01]  /*8900*/  VIADD R15, R15, 0x100 ;  /* 0x000001000f0f7836 */ /* 0x000fe20000000000 */
[----:B------:R-:W-:Y:S01]  /*8910*/  UIADD3 UR24, UR24, 0x2180, URZ ;  /* 0x0000218018187890 */ /* 0x000fe2000fffe03f */
[----:B------:R-:W-:Y:S01]  /*8920*/  ISETP.NE.AND P1, PT, R5, 0x4, PT ;  /* 0x000000040500780c */ /* 0x000fe20003f25270 */
[----:B------:R-:W-:-:S02]  /*8930*/  UIADD3 UR16, UR8, 0x10180, URZ ;  /* 0x0001018008107890 */ /* 0x000fc4000fffe03f */
[----:B------:R-:W-:Y:S01]  /*8940*/  UIADD3 UR8, UR8, 0x14180, URZ ;  /* 0x0001418008087890 */ /* 0x000fe2000fffe03f */
[----:B------:R-:W-:Y:S01]  /*8950*/  SEL R7, RZ, 0x1, P1 ;  /* 0x00000001ff077807 */ /* 0x000fe20000800000 */
[----:B------:R-:W-:Y:S01]  /*8960*/  UMOV UR39, 0x10000000 ;  /* 0x1000000000277882 */ /* 0x000fe20000000000 */
[----:B------:R-:W-:Y:S01]  /*8970*/  UMOV UR25, UR33 ;  /* 0x0000002100197c82 */ /* 0x000fe20008000000 */
[----:B------:R-:W-:Y:S01]  /*8980*/  UMOV UR28, UR36 ;  /* 0x00000024001c7c82 */ /* 0x000fe20008000000 */
[----:B------:R-:W-:Y:S01]  /*8990*/  UMOV UR27, UR35 ;  /* 0x00000023001b7c82 */ /* 0x000fe20008000000 */
[----:B------:R-:W-:Y:S01]  /*89a0*/  UMOV UR17, UR33 ;  /* 0x0000002100117c82 */ /* 0x000fe20008000000 */
[----:B------:R-:W-:Y:S01]  /*89b0*/  UMOV UR18, UR34 ;  /* 0x0000002200127c82 */ /* 0x000fe20008000000 */
[----:B------:R-:W-:Y:S01]  /*89c0*/  UMOV UR20, UR36 ;  /* 0x0000002400147c82 */ /* 0x000fe20008000000 */
[----:B------:R0:W-:Y:S01]  /*89d0*/  UTMALDG.3D [UR32], [UR30], desc[UR38] ;  /* 0x000026201e0075b4 */ /* 0x0001e20008011000 */
[----:B------:R-:W-:Y:S01]  /*89e0*/  UMOV UR9, UR33 ;  /* 0x0000002100097c82 */ /* 0x000fe20008000000 */
[----:B------:R-:W-:Y:S01]  /*89f0*/  UMOV UR11, UR19 ;  /* 0x00000013000b7c82 */ /* 0x000fe20008000000 */
[----:B------:R-:W-:Y:S01]  /*8a00*/  UMOV UR12, UR36 ;  /* 0x00000024000c7c82 */ /* 0x000fe20008000000 */
[----:B------:R-:W-:Y:S01]  /*8a10*/  UMOV UR10, UR26 ;  /* 0x0000001a000a7c82 */ /* 0x000fe20008000000 */
[----:B------:R-:W-:-:S02]  /*8a20*/  LOP3.LUT R4, R4, R7, RZ, 0x3c, !PT ;  /* 0x0000000704047212 */ /* 0x000fc400078e3cff */
[----:B------:R-:W-:Y:S01]  /*8a30*/  SEL R5, R5, RZ, P1 ;  /* 0x000000ff05057207 */ /* 0x000fe20000800000 */
[----:B------:R0:W-:Y:S01]  /*8a40*/  UTMALDG.3D [UR24], [UR30], desc[UR38] ;  /* 0x000026181e0075b4 */ /* 0x0001e20008011000 */
[----:B------:R0:W-:Y:S01]  /*8a50*/  UTMALDG.3D [UR16], [UR42], desc[UR38] ;  /* 0x000026102a0075b4 */ /* 0x0001e20008011000 */
[----:B------:R0:W-:Y:S02]  /*8a60*/  UTMALDG.3D [UR8], [UR42], desc[UR38] ;  /* 0x000026082a0075b4 */ /* 0x0001e40008011000 */
[----:B0-----:R-:W-:Y:S05]  /*8a70*/  @P2 BRA `(.L_x_176) ;  /* 0xfffffffc00142947 */ /* 0x001fea000383ffff */
.L_x_172:
[----:B------:R-:W-:Y:S05]  /*8a80*/  BSYNC B1 ;  /* 0x0000000000017941 */ /* 0x000fea0003800000 */
.L_x_171:
[----:B------:R-:W-:Y:S01]  /*8a90*/  LOP3.LUT P4, RZ, R12, 0xff, RZ, 0xc0, !PT ;  /* 0x000000ff0cff7812 */ /* 0x000fe2000788c0ff */
[----:B------:R-:W-:Y:S01]  /*8aa0*/  VIADD R11, R11, UR14 ;  /* 0x0000000e0b0b7c36 */ /* 0x000fe20008000000 */
[----:B------:R-:W-:Y:S01]  /*8ab0*/  ULDC.64 UR8, c[0x0][0x650] ;  /* 0x0001940000087ab9 */ /* 0x000fe20000000a00 */
[----:B------:R-:W-:Y:S01]  /*8ac0*/  BSSY B1, `(.L_x_177) ;  /* 0x000006e000017945 */ /* 0x000fe20003800000 */
[----:B------:R-:W-:Y:S02]  /*8ad0*/  PRMT R6, RZ, 0x7610, R6 ;  /* 0x00007610ff067816 */ /* 0x000fe40000000006 */
[----:B------:R-:W-:Y:S02]  /*8ae0*/  SHF.R.U32.HI R0, RZ, 0x2, R11 ;  /* 0x00000002ff007819 */ /* 0x000fe4000001160b */
[----:B------:R-:W-:Y:S02]  /*8af0*/  ISETP.GT.U32.AND P1, PT, R11, 0x3, PT ;  /* 0x000000030b00780c */ /* 0x000fe40003f24070 */
[----:B------:R-:W-:-:S02]  /*8b00*/  LOP3.LUT R0, R0, 0x1, RZ, 0xc0, !PT ;  /* 0x0000000100007812 */ /* 0x000fc400078ec0ff */
[----:B------:R-:W-:Y:S01]  /*8b10*/  LOP3.LUT R11, R11, 0x3, RZ, 0xc0, !PT ;  /* 0x000000030b0b7812 */ /* 0x000fe200078ec0ff */
[----:B------:R-:W0:Y:S01]  /*8b20*/  @P4 S2R R5, SR_CgaCtaId ;  /* 0x0000000000054919 */ /* 0x000e220000008800 */
[----:B------:R-:W-:Y:S02]  /*8b30*/  @P4 MOV R4, 0x400 ;  /* 0x0000040000044802 */ /* 0x000fe40000000f00 */
[----:B------:R-:W-:Y:S02]  /*8b40*/  ISETP.NE.U32.AND P2, PT, R0, 0x1, PT ;  /* 0x000000010000780c */ /* 0x000fe40003f45070 */
[----:B------:R-:W-:Y:S02]  /*8b50*/  PRMT R12, RZ, 0x7610, R12 ;  /* 0x00007610ff0c7816 */ /* 0x000fe4000000000c */
[----:B0-----:R-:W-:Y:S01]  /*8b60*/  @P4 LEA R4, R5, R4, 0x18 ;  /* 0x0000000405044211 */ /* 0x001fe200078ec0ff */
[----:B------:R-:W-:-:S03]  /*8b70*/  IMAD.U32 R5, RZ, RZ, UR14 ;  /* 0x0000000eff057e24 */ /* 0x000fc6000f8e00ff */
[----:B------:R0:W-:Y:S01]  /*8b80*/  @P4 SYNCS.ARRIVE.TRANS64.A1T0 RZ, [R4+URZ+0x78], RZ ;  /* 0x000078ff04ff49a7 */ /* 0x0001e2000810003f */
[----:B------:R-:W-:Y:S02]  /*8b90*/  IADD3 R2, P4, R2, UR22, RZ ;  /* 0x0000001602027c10 */ /* 0x000fe4000ff9e0ff */
[----:B------:R-:W-:Y:S02]  /*8ba0*/  ISETP.LT.U32.AND P1, PT, R5, 0x4, P1 ;  /* 0x000000040500780c */ /* 0x000fe40000f21070 */
[----:B------:R-:W-:Y:S02]  /*8bb0*/  IADD3.X R3, R3, UR7, RZ, P4, !PT ;  /* 0x0000000703037c10 */ /* 0x000fe4000a7fe4ff */
[----:B------:R-:W-:Y:S01]  /*8bc0*/  ISETP.GE.U32.AND P4, PT, R2, UR8, PT ;  /* 0x0000000802007c0c */ /* 0x000fe2000bf86070 */
[----:B0-----:R-:W-:Y:S01]  /*8bd0*/  IMAD.MOV.U32 R4, RZ, RZ, -0x1 ;  /* 0xffffffffff047424 */ /* 0x001fe200078e00ff */
[----:B------:R-:W-:Y:S02]  /*8be0*/  ISETP.GT.U32.AND P2, PT, R5, 0x3, !P2 ;  /* 0x000000030500780c */ /* 0x000fe40005744070 */
[----:B------:R-:W-:-:S02]  /*8bf0*/  SEL R5, RZ, 0x1, !P1 ;  /* 0x00000001ff057807 */ /* 0x000fc40004800000 */
[----:B------:R-:W-:Y:S02]  /*8c00*/  ISETP.GE.U32.AND.EX P1, PT, R3, UR9, PT, P4 ;  /* 0x0000000903007c0c */ /* 0x000fe4000bf26140 */
[----:B------:R-:W-:-:S04]  /*8c10*/  SEL R0, RZ, 0x1, !P2 ;  /* 0x00000001ff007807 */ /* 0x000fc80005000000 */
[----:B------:R-:W-:Y:S01]  /*8c20*/  LOP3.LUT R10, R0, R10, R5, 0x96, !PT ;  /* 0x0000000a000a7212 */ /* 0x000fe200078e9605 */
[----:B------:R-:W-:Y:S02]  /*8c30*/  IMAD.MOV.U32 R5, RZ, RZ, -0x1 ;  /* 0xffffffffff057424 */ /* 0x000fe400078e00ff */
[----:B------:R-:W-:-:S04]  /*8c40*/  IMAD.MOV.U32 R0, RZ, RZ, -0x1 ;  /* 0xffffffffff007424 */ /* 0x000fc800078e00ff */
[----:B------:R-:W-:Y:S05]  /*8c50*/  @P1 BRA `(.L_x_178) ;  /* 0x0000000400501947 */ /* 0x000fea0003800000 */
[----:B------:R-:W0:Y:S01]  /*8c60*/  S2UR UR8, SR_CTAID.X ;  /* 0x00000000000879c3 */ /* 0x000e220000002500 */
[----:B------:R-:W-:Y:S01]  /*8c70*/  ULDC.64 UR10, c[0x0][0x628] ;  /* 0x00018a00000a7ab9 */ /* 0x000fe20000000a00 */
[----:B------:R-:W-:Y:S01]  /*8c80*/  ULDC UR9, c[0x0][0x150] ;  /* 0x0000540000097ab9 */ /* 0x000fe20000000800 */
[----:B------:R-:W-:Y:S01]  /*8c90*/  ISETP.NE.U32.AND P1, PT, RZ, UR10, PT ;  /* 0x0000000aff007c0c */ /* 0x000fe2000bf25070 */
[----:B------:R-:W-:Y:S01]  /*8ca0*/  ULDC UR12, c[0x0][0x630] ;  /* 0x00018c00000c7ab9 */ /* 0x000fe20000000800 */
[----:B------:R-:W-:Y:S01]  /*8cb0*/  ULDC UR17, c[0x0][0x154] ;  /* 0x0000550000117ab9 */ /* 0x000fe20000000800 */
[----:B------:R-:W-:Y:S01]  /*8cc0*/  IMAD.MOV.U32 R4, RZ, RZ, R2 ;  /* 0x000000ffff047224 */ /* 0x000fe200078e0002 */
[----:B------:R-:W-:Y:S01]  /*8cd0*/  ISETP.NE.AND.EX P1, PT, RZ, UR11, PT, P1 ;  /* 0x0000000bff007c0c */ /* 0x000fe2000bf25310 */
[----:B------:R-:W1:Y:S01]  /*8ce0*/  S2UR UR16, SR_CTAID.Y ;  /* 0x00000000001079c3 */ /* 0x000e620000002600 */
[----:B------:R-:W-:Y:S01]  /*8cf0*/  IMAD.MOV.U32 R5, RZ, RZ, R3 ;  /* 0x000000ffff057224 */ /* 0x000fe200078e0003 */
[----:B0-----:R-:W-:-:S05]  /*8d00*/  I2FP.F32.U32 R0, UR8 ;  /* 0x0000000800007c45 */ /* 0x001fca0008201000 */
[----:B------:R-:W-:-:S05]  /*8d10*/  FMUL R14, R0, UR9 ;  /* 0x00000009000e7c20 */ /* 0x000fca0008400000 */
[----:B------:R-:W-:Y:S05]  /*8d20*/  @!P1 BRA `(.L_x_179) ;  /* 0x0000000000289947 */ /* 0x000fea0003800000 */
[----:B------:R-:W-:Y:S02]  /*8d30*/  ULDC UR9, c[0x0][0x634] ;  /* 0x00018d0000097ab9 */ /* 0x000fe40000000800 */
[----:B------:R-:W-:-:S05]  /*8d40*/  IADD3 R9, P1, R2, UR9, RZ ;  /* 0x0000000902097c10 */ /* 0x000fca000ff3e0ff */
[----:B------:R-:W-:-:S04]  /*8d50*/  IMAD.X R13, RZ, RZ, R3, P1 ;  /* 0x000000ffff0d7224 */ /* 0x000fc800008e0603 */
[----:B------:R-:W-:-:S04]  /*8d60*/  IMAD.WIDE.U32 R6, R13, UR10, RZ ;  /* 0x0000000a0d067c25 */ /* 0x000fc8000f8e00ff */
[----:B------:R-:W-:-:S04]  /*8d70*/  IMAD.WIDE.U32 R6, P1, R9, UR11, R6 ;  /* 0x0000000b09067c25 */ /* 0x000fc8000f820006 */
[----:B------:R-:W-:-:S04]  /*8d80*/  IMAD.WIDE.U32 R8, R9, UR10, RZ ;  /* 0x0000000a09087c25 */ /* 0x000fc8000f8e00ff */
[----:B------:R-:W-:Y:S01]  /*8d90*/  IMAD.X R5, RZ, RZ, RZ, P1 ;  /* 0x000000ffff057224 */ /* 0x000fe200008e06ff */
[----:B------:R-:W-:Y:S01]  /*8da0*/  IADD3 RZ, P1, R9, R6, RZ ;  /* 0x0000000609ff7210 */ /* 0x000fe20007f3e0ff */
[----:B------:R-:W-:-:S04]  /*8db0*/  IMAD.MOV.U32 R4, RZ, RZ, R7 ;  /* 0x000000ffff047224 */ /* 0x000fc800078e0007 */
[----:B------:R-:W-:-:S08]  /*8dc0*/  IMAD.WIDE.U32.X R4, R13, UR11, R4, P1 ;  /* 0x0000000b0d047c25 */ /* 0x000fd000088e0404 */
.L_x_179:
[--C-:B------:R-:W-:Y:S01]  /*8dd0*/  SHF.R.U64 R0, R4, UR12, R5.reuse ;  /* 0x0000000c04007c19 */ /* 0x100fe20008001205 */
[----:B------:R-:W0:Y:S01]  /*8de0*/  F2I.U32.TRUNC.NTZ R14, R14 ;  /* 0x0000000e000e7305 */ /* 0x000e22000020f000 */
[----:B------:R-:W-:Y:S01]  /*8df0*/  SHF.R.U32.HI R4, RZ, UR12, R5 ;  /* 0x0000000cff047c19 */ /* 0x000fe20008011605 */
[----:B------:R-:W-:Y:S01]  /*8e00*/  ULDC.64 UR10, c[0x0][0x620] ;  /* 0x00018800000a7ab9 */ /* 0x000fe20000000a00 */
[----:B------:R-:W-:Y:S01]  /*8e10*/  IADD3 R7, P1, RZ, -R0, RZ ;  /* 0x80000000ff077210 */ /* 0x000fe20007f3e0ff */
[----:B------:R-:W-:Y:S01]  /*8e20*/  ULDC.64 UR18, c[0x0][0x640] ;  /* 0x0001900000127ab9 */ /* 0x000fe20000000a00 */
[----:B-1----:R-:W-:Y:S01]  /*8e30*/  I2FP.F32.U32 R6, UR16 ;  /* 0x0000001000067c45 */ /* 0x002fe20008201000 */
[----:B------:R-:W1:Y:S01]  /*8e40*/  LDC R16, c[0x0][0x610] ;  /* 0x00018400ff107b82 */ /* 0x000e620000000800 */
[----:B------:R-:W-:Y:S01]  /*8e50*/  ULDC UR12, c[0x0][0x658] ;  /* 0x00019600000c7ab9 */ /* 0x000fe20000000800 */
[----:B------:R-:W-:Y:S01]  /*8e60*/  IMAD.X R4, RZ, RZ, ~R4, P1 ;  /* 0x000000ffff047224 */ /* 0x000fe200008e0e04 */
[----:B------:R-:W-:Y:S01]  /*8e70*/  ISETP.NE.U32.AND P1, PT, RZ, UR18, PT ;  /* 0x00000012ff007c0c */ /* 0x000fe2000bf25070 */
[----:B------:R-:W-:Y:S01]  /*8e80*/  FMUL R8, R6, UR17 ;  /* 0x0000001106087c20 */ /* 0x000fe20008400000 */
[----:B------:R-:W-:Y:S01]  /*8e90*/  ULDC UR17, c[0x0][0x648] ;  /* 0x0001920000117ab9 */ /* 0x000fe20000000800 */
[----:B------:R-:W-:Y:S01]  /*8ea0*/  IMAD R6, R4, UR10, RZ ;  /* 0x0000000a04067c24 */ /* 0x000fe2000f8e02ff */
[----:B------:R-:W-:Y:S01]  /*8eb0*/  ISETP.NE.AND.EX P1, PT, RZ, UR19, PT, P1 ;  /* 0x00000013ff007c0c */ /* 0x000fe2000bf25310 */
[C---:B------:R-:W-:Y:S01]  /*8ec0*/  IMAD.WIDE.U32 R4, R7.reuse, UR10, R2 ;  /* 0x0000000a07047c25 */ /* 0x040fe2000f8e0002 */
[----:B0-----:R-:W-:Y:S01]  /*8ed0*/  R2UR UR9, R14 ;  /* 0x000000000e0972ca */ /* 0x001fe200000e0000 */
[----:B------:R-:W0:Y:S01]  /*8ee0*/  F2I.U32.TRUNC.NTZ R8, R8 ;  /* 0x0000000800087305 */ /* 0x000e22000020f000 */
[----:B------:R-:W-:Y:S01]  /*8ef0*/  ULDC UR10, c[0x0][0x618] ;  /* 0x00018600000a7ab9 */ /* 0x000fe20000000800 */
[----:B------:R-:W-:-:S04]  /*8f00*/  IMAD R7, R7, UR11, R6 ;  /* 0x0000000b07077c24 */ /* 0x000fc8000f8e0206 */
[----:B------:R-:W-:-:S05]  /*8f10*/  IMAD.IADD R5, R5, 0x1, R7 ;  /* 0x0000000105057824 */ /* 0x000fca00078e0207 */
[--C-:B------:R-:W-:Y:S02]  /*8f20*/  SHF.R.U64 R14, R4, UR10, R5.reuse ;  /* 0x0000000a040e7c19 */ /* 0x100fe40008001205 */
[----:B------:R-:W-:Y:S01]  /*8f30*/  SHF.R.U32.HI R5, RZ, UR10, R5 ;  /* 0x0000000aff057c19 */ /* 0x000fe20008011605 */
[----:B------:R-:W-:Y:S01]  /*8f40*/  ULDC UR10, c[0x0][0x608] ;  /* 0x00018200000a7ab9 */ /* 0x000fe20000000800 */
[----:B0-----:R-:W-:Y:S02]  /*8f50*/  R2UR UR11, R8 ;  /* 0x00000000080b72ca */ /* 0x001fe400000e0000 */
[--C-:B------:R-:W-:Y:S02]  /*8f60*/  SHF.R.U64 R15, R14, UR10, R5.reuse ;  /* 0x0000000a0e0f7c19 */ /* 0x100fe40008001205 */
[----:B------:R-:W-:Y:S01]  /*8f70*/  SHF.R.U32.HI R4, RZ, UR10, R5 ;  /* 0x0000000aff047c19 */ /* 0x000fe20008011605 */
[----:B------:R-:W-:-:S03]  /*8f80*/  UIADD3 UR10, -UR9, URZ, URZ ;  /* 0x0000003f090a7290 */ /* 0x000fc6000fffe13f */
[--C-:B------:R-:W-:Y:S01]  /*8f90*/  SHF.R.U64 R17, R15, UR12, R4.reuse ;  /* 0x0000000c0f117c19 */ /* 0x100fe20008001204 */
[----:B------:R-:W-:Y:S01]  /*8fa0*/  ULDC UR9, c[0x0][0x144] ;  /* 0x0000510000097ab9 */ /* 0x000fe20000000800 */
[----:B------:R-:W-:-:S03]  /*8fb0*/  SHF.R.U32.HI R5, RZ, UR12, R4 ;  /* 0x0000000cff057c19 */ /* 0x000fc60008011604 */
[----:B------:R-:W-:Y:S01]  /*8fc0*/  IMAD.MOV.U32 R4, RZ, RZ, R17 ;  /* 0x000000ffff047224 */ /* 0x000fe200078e0011 */
[----:B------:R-:W-:Y:S06]  /*8fd0*/  @!P1 BRA `(.L_x_180) ;  /* 0x0000000000289947 */ /* 0x000fec0003800000 */
        /* <DEDUP_REMOVED lines=10> */
.L_x_180:
[----:B------:R-:W-:Y:S01]  /*9080*/  UIADD3 UR11, -UR11, URZ, URZ ;  /* 0x0000003f0b0b7290 */ /* 0x000fe2000fffe13f */
[----:B------:R-:W-:Y:S01]  /*9090*/  SHF.R.U64 R5, R4, UR17, R5 ;  /* 0x0000001104057c19 */ /* 0x000fe20008001205 */
[----:B------:R-:W-:Y:S01]  /*90a0*/  UIMAD UR8, UR9, UR10, UR8 ;  /* 0x0000000a090872a4 */ /* 0x000fe2000f8e0208 */
[----:B------:R-:W-:Y:S02]  /*90b0*/  LOP3.LUT R4, R15, UR6, RZ, 0xc0, !PT ;  /* 0x000000060f047c12 */ /* 0x000fe4000f8ec0ff */
[----:B------:R-:W-:Y:S01]  /*90c0*/  ULDC UR9, c[0x0][0x148] ;  /* 0x0000520000097ab9 */ /* 0x000fe20000000800 */
[----:B------:R-:W-:Y:S01]  /*90d0*/  IMAD.MOV R6, RZ, RZ, -R5 ;  /* 0x000000ffff067224 */ /* 0x000fe200078e0a05 */
[----:B------:R-:W-:Y:S01]  /*90e0*/  @UP2 UIMAD UR8, UR9, UR11, UR16 ;  /* 0x0000000b090822a4 */ /* 0x000fe2000f8e0210 */
[----:B------:R-:W-:Y:S01]  /*90f0*/  IMAD R5, R5, UR5, R4 ;  /* 0x0000000505057c24 */ /* 0x000fe2000f8e0204 */
[----:B------:R-:W-:Y:S01]  /*9100*/  LOP3.LUT R7, R14, UR4, RZ, 0xc0, !PT ;  /* 0x000000040e077c12 */ /* 0x000fe2000f8ec0ff */
[----:B------:R-:W-:Y:S01]  /*9110*/  ULDC UR9, c[0x0][0x638] ;  /* 0x00018e0000097ab9 */ /* 0x000fe20000000800 */
[----:B------:R-:W-:Y:S01]  /*9120*/  PLOP3.LUT P1, PT, PT, PT, UP2, 0x80, 0x0 ;  /* 0x000000000000781c */ /* 0x000fe20003f2f028 */
[----:B------:R-:W-:-:S02]  /*9130*/  IMAD R4, R6, UR9, R17 ;  /* 0x0000000906047c24 */ /* 0x000fc4000f8e0211 */
[----:B-1----:R-:W-:Y:S01]  /*9140*/  IMAD R5, R5, R16, UR8 ;  /* 0x0000000805057e24 */ /* 0x002fe2000f8e0210 */
[----:B------:R-:W-:Y:S01]  /*9150*/  ULDC UR8, c[0x0][0x600] ;  /* 0x0001800000087ab9 */ /* 0x000fe20000000800 */
[----:B------:R-:W-:Y:S02]  /*9160*/  IMAD.MOV.U32 R6, RZ, RZ, 0x1 ;  /* 0x00000001ff067424 */ /* 0x000fe400078e00ff */
[----:B------:R-:W-:-:S05]  /*9170*/  IMAD R8, R4, UR8, R7 ;  /* 0x0000000804087c24 */ /* 0x000fca000f8e0207 */
[----:B------:R-:W-:Y:S02]  /*9180*/  SEL R4, R8, R5, !P1 ;  /* 0x0000000508047207 */ /* 0x000fe40004800000 */
[----:B------:R-:W-:-:S07]  /*9190*/  SEL R5, R5, R8, !P1 ;  /* 0x0000000805057207 */ /* 0x000fce0004800000 */
.L_x_178:
[----:B------:R-:W-:Y:S05]  /*91a0*/  BSYNC B1 ;  /* 0x0000000000017941 */ /* 0x000fea0003800000 */
.L_x_177:
[----:B------:R-:W-:-:S13]  /*91b0*/  LOP3.LUT P1, RZ, R6, 0xff, RZ, 0xc0, !PT ;  /* 0x000000ff06ff7812 */ /* 0x000fda000782c0ff */
[----:B------:R-:W-:Y:S05]  /*91c0*/  @P1 BRA `(.L_x_181) ;  /* 0xfffffff4000c1947 */ /* 0x000fea000383ffff */
[----:B------:R-:W-:Y:S05]  /*91d0*/  BSYNC B0 ;  /* 0x0000000000007941 */ /* 0x000fea0003800000 */
.L_x_169:
[----:B------:R-:W-:-:S03]  /*91e0*/  UMOV UR8, 0xffffffff ;  /* 0xffffffff00087882 */ /* 0x000fc60000000000 */
[----:B------:R-:W-:Y:S05]  /*91f0*/  BRA.DIV UR8, `(.L_x_182) ;  /* 0x0000000608487947 */ /* 0x000fea000b800000 */
[----:B------:R-:W-:-:S13]  /*9200*/  ELECT P0, URZ, PT ;  /* 0x00000000003f782f */ /* 0x000fda0003800000 */
.L_x_198:
[----:B------:R-:W-:Y:S04]  /*9210*/  BSSY B0, `(.L_x_183) ;  /* 0x000002c000007945 */ /* 0x000fe80003800000 */
[----:B------:R-:W-:Y:S05]  /*9220*/  @!P0 BRA `(.L_x_184) ;  /* 0x0000000000a88947 */ /* 0x000fea0003800000 */
[----:B------:R-:W-:-:S04]  /*9230*/  ULOP3.LUT UR8, UR13, 0x2, URZ, 0xfc, !UPT ;  /* 0x000000020d087892 */ /* 0x000fc8000f8efc3f */
[----:B------:R-:W-:-:S06]  /*9240*/  UISETP.NE.AND UP0, UPT, UR8, 0x3, UPT ;  /* 0x000000030800788c */ /* 0x000fcc000bf05270 */
[----:B------:R-:W-:-:S13]  /*9250*/  PLOP3.LUT P0, PT, PT, PT, UP0, 0x80, 0x0 ;  /* 0x000000000000781c */ /* 0x000fda0003f0f008 */
[----:B------:R-:W-:Y:S05]  /*9260*/  @!P0 BRA `(.L_x_185) ;  /* 0x0000000000048947 */ /* 0x000fea0003800000 */
[----:B------:R-:W-:Y:S01]  /*9270*/  BPT.TRAP 0x1 ;  /* 0x000000040000795c */ /* 0x000fe20000300000 */
.L_x_185:
[----:B------:R-:W0:Y:S01]  /*9280*/  S2R R3, SR_CgaCtaId ;  /* 0x0000000000037919 */ /* 0x000e220000008800 */
[----:B------:R-:W-:Y:S02]  /*9290*/  MOV R0, 0x400 ;  /* 0x0000040000007802 */ /* 0x000fe40000000f00 */
[----:B------:R-:W-:Y:S02]  /*92a0*/  SHF.L.U32 R2, R10, 0x1f, RZ ;  /* 0x0000001f0a027819 */ /* 0x000fe400000006ff */
[----:B0-----:R-:W-:-:S05]  /*92b0*/  LEA R0, R3, R0, 0x18 ;  /* 0x0000000003007211 */ /* 0x001fca00078ec0ff */
[----:B------:R-:W-:-:S04]  /*92c0*/  VIADD R0, R0, 0x20 ;  /* 0x0000002000007836 */ /* 0x000fc80000000000 */
[C---:B------:R-:W-:Y:S02]  /*92d0*/  IMAD R5, R11.reuse, 0x8, R0 ;  /* 0x000000080b057824 */ /* 0x040fe400078e0200 */
[----:B------:R-:W-:Y:S02]  /*92e0*/  VIADD R11, R11, 0x1 ;  /* 0x000000010b0b7836 */ /* 0x000fe40000000000 */
[----:B------:R-:W0:Y:S03]  /*92f0*/  SYNCS.PHASECHK.TRANS64.TRYWAIT P0, [R5+URZ], R2 ;  /* 0x00000002050075a7 */ /* 0x000e26000800017f */
[----:B------:R-:W-:-:S04]  /*9300*/  ISETP.NE.AND P1, PT, R11, 0x4, PT ;  /* 0x000000040b00780c */ /* 0x000fc80003f25270 */
[----:B------:R-:W-:Y:S02]  /*9310*/  SEL R3, RZ, 0x1, P1 ;  /* 0x00000001ff037807 */ /* 0x000fe40000800000 */
[----:B------:R-:W-:Y:S02]  /*9320*/  SEL R11, R11, RZ, P1 ;  /* 0x000000ff0b0b7207 */ /* 0x000fe40000800000 */
[----:B------:R-:W-:-:S03]  /*9330*/  LOP3.LUT R10, R10, R3, RZ, 0x3c, !PT ;  /* 0x000000030a0a7212 */ /* 0x000fc600078e3cff */
[----:B------:R-:W-:Y:S01]  /*9340*/  IMAD R7, R11, 0x8, R0 ;  /* 0x000000080b077824 */ /* 0x000fe200078e0200 */
[----:B------:R-:W-:Y:S01]  /*9350*/  SHF.L.U32 R4, R10, 0x1f, RZ ;  /* 0x0000001f0a047819 */ /* 0x000fe200000006ff */
[----:B0-----:R-:W-:Y:S06]  /*9360*/  @!P0 BRA `(.L_x_186) ;  /* 0x0000000400108947 */ /* 0x001fec0003800000 */
.L_x_199:
[----:B------:R-:W1:Y:S01]  /*9370*/  SYNCS.PHASECHK.TRANS64.TRYWAIT P0, [R7+URZ], R4 ;  /* 0x00000004070075a7 */ /* 0x000e62000800017f */
[----:B0-----:R-:W-:-:S05]  /*9380*/  VIADD R2, R11, 0x1 ;  /* 0x000000010b027836 */ /* 0x001fca0000000000 */
[----:B------:R-:W-:-:S04]  /*9390*/  ISETP.NE.AND P1, PT, R2, 0x4, PT ;  /* 0x000000040200780c */ /* 0x000fc80003f25270 */
[----:B------:R-:W-:Y:S02]  /*93a0*/  SEL R3, RZ, 0x1, P1 ;  /* 0x00000001ff037807 */ /* 0x000fe40000800000 */
[----:B------:R-:W-:Y:S02]  /*93b0*/  SEL R9, R2, RZ, P1 ;  /* 0x000000ff02097207 */ /* 0x000fe40000800000 */
[----:B------:R-:W-:-:S03]  /*93c0*/  LOP3.LUT R11, R10, R3, RZ, 0x3c, !PT ;  /* 0x000000030a0b7212 */ /* 0x000fc600078e3cff */
[----:B------:R-:W-:Y:S01]  /*93d0*/  IMAD R6, R9, 0x8, R0 ;  /* 0x0000000809067824 */ /* 0x000fe200078e0200 */
[----:B------:R-:W-:Y:S01]  /*93e0*/  SHF.L.U32 R5, R11, 0x1f, RZ ;  /* 0x0000001f0b057819 */ /* 0x000fe200000006ff */
[----:B-1----:R-:W-:Y:S06]  /*93f0*/  @!P0 BRA `(.L_x_187) ;  /* 0x0000000400008947 */ /* 0x002fec0003800000 */
.L_x_200:
[----:B------:R-:W1:Y:S01]  /*9400*/  SYNCS.PHASECHK.TRANS64.TRYWAIT P0, [R6+URZ], R5 ;  /* 0x00000005060075a7 */ /* 0x000e62000800017f */
[----:B------:R-:W-:-:S05]  /*9410*/  VIADD R2, R9, 0x1 ;  /* 0x0000000109027836 */ /* 0x000fca0000000000 */
[----:B------:R-:W-:-:S04]  /*9420*/  ISETP.NE.AND P1, PT, R2, 0x4, PT ;  /* 0x000000040200780c */ /* 0x000fc80003f25270 */
[----:B0-----:R-:W-:Y:S02]  /*9430*/  SEL R4, RZ, 0x1, P1 ;  /* 0x00000001ff047807 */ /* 0x001fe40000800000 */
[----:B------:R-:W-:Y:S02]  /*9440*/  SEL R3, R2, RZ, P1 ;  /* 0x000000ff02037207 */ /* 0x000fe40000800000 */
[----:B------:R-:W-:Y:S01]  /*9450*/  LOP3.LUT R4, R11, R4, RZ, 0x3c, !PT ;  /* 0x000000040b047212 */ /* 0x000fe200078e3cff */
[----:B-1----:R-:W-:Y:S06]  /*9460*/  @!P0 BRA `(.L_x_188) ;  /* 0x0000000000f88947 */ /* 0x002fec0003800000 */
.L_x_201:
[----:B------:R-:W-:Y:S01]  /*9470*/  IMAD R3, R3, 0x8, R0 ;  /* 0x0000000803037824 */ /* 0x000fe200078e0200 */
[----:B------:R-:W-:-:S07]  /*9480*/  SHF.L.U32 R0, R4, 0x1f, RZ ;  /* 0x0000001f04007819 */ /* 0x000fce00000006ff */
.L_x_189:
[----:B-1----:R1:W2:Y:S02]  /*9490*/  SYNCS.PHASECHK.TRANS64.TRYWAIT P0, [R3+URZ], R0 ;  /* 0x00000000030075a7 */ /* 0x0022a4000800017f */
[----:B--2---:R-:W-:Y:S05]  /*94a0*/  @!P0 NANOSLEEP.SYNCS 0x989680 ;  /* 0x009896800000895d */ /* 0x004fea0003900000 */
[----:B------:R-:W2:Y:S02]  /*94b0*/  @!P0 SYNCS.PHASECHK.TRANS64 P0, [R3+URZ], R0 ;  /* 0x00000000030085a7 */ /* 0x000ea4000800007f */
[----:B--2---:R-:W-:Y:S05]  /*94c0*/  @!P0 BRA `(.L_x_189) ;  /* 0xfffffffc00f08947 */ /* 0x004fea000383ffff */
.L_x_184:
[----:B------:R-:W-:Y:S05]  /*94d0*/  BSYNC B0 ;  /* 0x0000000000007941 */ /* 0x000fea0003800000 */
.L_x_183:
[----:B------:R-:W-:Y:S05]  /*94e0*/  EXIT ;  /* 0x000000000000794d */ /* 0x000fea0003800000 */
.L_x_14:
[----:B0-----:R0:W2:Y:S02]  /*94f0*/  SYNCS.PHASECHK.TRANS64.TRYWAIT P0, [R13+URZ+-0x8], R10 ;  /* 0xfffff80a0d0075a7 */ /* 0x0010a4000800017f */
[----:B--2---:R-:W-:Y:S05]  /*9500*/  @!P0 NANOSLEEP.SYNCS 0x989680 ;  /* 0x009896800000895d */ /* 0x004fea0003900000 */
[----:B------:R-:W2:Y:S02]  /*9510*/  @!P0 SYNCS.PHASECHK.TRANS64 P0, [R13+URZ+-0x8], R10 ;  /* 0xfffff80a0d0085a7 */ /* 0x000ea4000800007f */
[----:B--2---:R-:W-:Y:S05]  /*9520*/  @!P0 BRA `(.L_x_14) ;  /* 0xfffffffc00f08947 */ /* 0x004fea000383ffff */
[----:B------:R-:W-:Y:S05]  /*9530*/  BRA `(.L_x_190) ;  /* 0xffffff8000047947 */ /* 0x000fea000383ffff */
.L_x_19:
[----:B--2---:R-:W-:-:S04]  /*9540*/  IMAD.U32 R11, RZ, RZ, UR4 ;  /* 0x00000004ff0b7e24 */ /* 0x004fc8000f8e00ff */
[----:B------:R2:W3:Y:S03]  /*9550*/  SYNCS.PHASECHK.TRANS64.TRYWAIT P0, [R11+URZ], R10 ;  /* 0x0000000a0b0075a7 */ /* 0x0004e6000800017f */
[----:B---3--:R-:W-:Y:S05]  /*9560*/  @!P0 NANOSLEEP.SYNCS 0x989680 ;  /* 0x009896800000895d */ /* 0x008fea0003900000 */
[----:B------:R-:W3:Y:S02]  /*9570*/  @!P0 SYNCS.PHASECHK.TRANS64 P0, [R11+URZ], R10 ;  /* 0x0000000a0b0085a7 */ /* 0x000ee4000800007f */
[----:B---3--:R-:W-:Y:S05]  /*9580*/  @!P0 BRA `(.L_x_19) ;  /* 0xfffffffc00ec8947 */ /* 0x008fea000383ffff */
[----:B------:R-:W-:Y:S05]  /*9590*/  BRA `(.L_x_18) ;  /* 0xffffff8400307947 */ /* 0x000fea000383ffff */
.L_x_25:
[----:B--2---:R-:W-:-:S04]  /*95a0*/  IMAD.U32 R146, RZ, RZ, UR16 ;  /* 0x00000010ff927e24 */ /* 0x004fc8000f8e00ff */
[----:B------:R2:W3:Y:S03]  /*95b0*/  SYNCS.PHASECHK.TRANS64.TRYWAIT P0, [R146+URZ], R11 ;  /* 0x0000000b920075a7 */ /* 0x0004e6000800017f */
[----:B---3--:R-:W-:Y:S05]  /*95c0*/  @!P0 NANOSLEEP.SYNCS 0x989680 ;  /* 0x009896800000895d */ /* 0x008fea0003900000 */
[----:B------:R-:W3:Y:S02]  /*95d0*/  @!P0 SYNCS.PHASECHK.TRANS64 P0, [R146+URZ], R11 ;  /* 0x0000000b920085a7 */ /* 0x000ee4000800007f */
[----:B---3--:R-:W-:Y:S05]  /*95e0*/  @!P0 BRA `(.L_x_25) ;  /* 0xfffffffc00ec8947 */ /* 0x008fea000383ffff */
[----:B------:R-:W-:Y:S05]  /*95f0*/  BRA `(.L_x_24) ;  /* 0xffffff8c00e87947 */ /* 0x000fea000383ffff */
.L_x_33:
[----:B---3--:R3:W4:Y:S02]  /*9600*/  SYNCS.PHASECHK.TRANS64.TRYWAIT P0, [R13+URZ+0x8], R10 ;  /* 0x0000080a0d0075a7 */ /* 0x008724000800017f */
[----:B----4-:R-:W-:Y:S05]  /*9610*/  @!P0 NANOSLEEP.SYNCS 0x989680 ;  /* 0x009896800000895d */ /* 0x010fea0003900000 */
[----:B------:R-:W4:Y:S02]  /*9620*/  @!P0 SYNCS.PHASECHK.TRANS64 P0, [R13+URZ+0x8], R10 ;  /* 0x0000080a0d0085a7 */ /* 0x000f24000800007f */
[----:B----4-:R-:W-:Y:S05]  /*9630*/  @!P0 BRA `(.L_x_33) ;  /* 0xfffffffc00f08947 */ /* 0x010fea000383ffff */
[----:B------:R-:W-:Y:S05]  /*9640*/  BRA `(.L_x_191) ;  /* 0xffffff9c00987947 */ /* 0x000fea000383ffff */
.L_x_170:
[----:B------:R-:W-:Y:S01]  /*9650*/  BSSY B1, `(.L_x_192) ;  /* 0x0000006000017945 */ /* 0x000fe20003800000 */
[----:B------:R-:W-:-:S07]  /*9660*/  IMAD.MOV.U32 R6, RZ, RZ, -0x1 ;  /* 0xffffffffff067424 */ /* 0x000fce00078e00ff */
[----:B------:R-:W-:Y:S05]  /*9670*/  WARPSYNC.COLLECTIVE R6, `(.L_x_193) ;  /* 0x00000000060c7348 */ /* 0x000fea0003c00000 */
[----:B------:R-:W-:Y:S02]  /*9680*/  ELECT P1, UR62, PT ;  /* 0x00000000003e782f */ /* 0x000fe40003820000 */
[----:B------:R-:W-:Y:S01]  /*9690*/  MOV R6, UR62 ;  /* 0x0000003e00067c02 */ /* 0x000fe20008000f00 */
[----:B------:R-:W-:Y:S10]  /*96a0*/  ENDCOLLECTIVE ;  /* 0x000000000000791b */ /* 0x000ff40003800000 */
.L_x_193:
[----:B------:R-:W-:Y:S05]  /*96b0*/  BSYNC B1 ;  /* 0x0000000000017941 */ /* 0x000fea0003800000 */
.L_x_192:
[----:B------:R-:W-:Y:S05]  /*96c0*/  BRA `(.L_x_194) ;  /* 0xffffffec00d87947 */ /* 0x000fea000383ffff */
.L_x_173:
[----:B-1----:R1:W2:Y:S02]  /*96d0*/  SYNCS.PHASECHK.TRANS64.TRYWAIT P1, [R13+URZ+0x20], R6 ;  /* 0x000020060d0075a7 */ /* 0x0022a4000802017f */
[----:B--2---:R-:W-:Y:S05]  /*96e0*/  @!P1 NANOSLEEP.SYNCS 0x989680 ;  /* 0x009896800000995d */ /* 0x004fea0003900000 */
[----:B------:R-:W2:Y:S02]  /*96f0*/  @!P1 SYNCS.PHASECHK.TRANS64 P1, [R13+URZ+0x20], R6 ;  /* 0x000020060d0095a7 */ /* 0x000ea4000802007f */
[----:B--2---:R-:W-:Y:S05]  /*9700*/  @!P1 BRA `(.L_x_173) ;  /* 0xfffffffc00f09947 */ /* 0x004fea000383ffff */
[----:B------:R-:W-:Y:S05]  /*9710*/  BRA `(.L_x_195) ;  /* 0xfffffff0000c7947 */ /* 0x000fea000383ffff */
.L_x_182:
[----:B------:R-:W-:Y:S01]  /*9720*/  BSSY B0, `(.L_x_196) ;  /* 0x0000006000007945 */ /* 0x000fe20003800000 */
[----:B------:R-:W-:-:S07]  /*9730*/  IMAD.MOV.U32 R6, RZ, RZ, -0x1 ;  /* 0xffffffffff067424 */ /* 0x000fce00078e00ff */
[----:B------:R-:W-:Y:S05]  /*9740*/  WARPSYNC.COLLECTIVE R6, `(.L_x_197) ;  /* 0x00000000060c7348 */ /* 0x000fea0003c00000 */
[----:B------:R-:W-:Y:S02]  /*9750*/  ELECT P1, UR62, PT ;  /* 0x00000000003e782f */ /* 0x000fe40003820000 */
[----:B------:R-:W-:Y:S01]  /*9760*/  MOV R6, UR62 ;  /* 0x0000003e00067c02 */ /* 0x000fe20008000f00 */
[----:B------:R-:W-:Y:S10]  /*9770*/  ENDCOLLECTIVE ;  /* 0x000000000000791b */ /* 0x000ff40003800000 */
.L_x_197:
[----:B------:R-:W-:Y:S05]  /*9780*/  BSYNC B0 ;  /* 0x0000000000007941 */ /* 0x000fea0003800000 */
.L_x_196:
[----:B------:R-:W-:Y:S01]  /*9790*/  PLOP3.LUT P0, PT, P1, PT, PT, 0x80, 0x0 ;  /* 0x000000000000781c */ /* 0x000fe20000f0f070 */
[----:B------:R-:W-:-:S12]  /*97a0*/  BRA `(.L_x_198) ;  /* 0xfffffff800987947 */ /* 0x000fd8000383ffff */
.L_x_186:
[----:B0-----:R0:W1:Y:S02]  /*97b0*/  SYNCS.PHASECHK.TRANS64.TRYWAIT P0, [R5+URZ], R2 ;  /* 0x00000002050075a7 */ /* 0x001064000800017f */
[----:B-1----:R-:W-:Y:S05]  /*97c0*/  @!P0 NANOSLEEP.SYNCS 0x989680 ;  /* 0x009896800000895d */ /* 0x002fea0003900000 */
[----:B------:R-:W1:Y:S02]  /*97d0*/  @!P0 SYNCS.PHASECHK.TRANS64 P0, [R5+URZ], R2 ;  /* 0x00000002050085a7 */ /* 0x000e64000800007f */
[----:B-1----:R-:W-:Y:S05]  /*97e0*/  @!P0 BRA `(.L_x_186) ;  /* 0xfffffffc00f08947 */ /* 0x002fea000383ffff */
[----:B------:R-:W-:Y:S05]  /*97f0*/  BRA `(.L_x_199) ;  /* 0xfffffff800dc7947 */ /* 0x000fea000383ffff */
.L_x_187:
[----:B0-----:R0:W1:Y:S02]  /*9800*/  SYNCS.PHASECHK.TRANS64.TRYWAIT P0, [R7+URZ], R4 ;  /* 0x00000004070075a7 */ /* 0x001064000800017f */
[----:B-1----:R-:W-:Y:S05]  /*9810*/  @!P0 NANOSLEEP.SYNCS 0x989680 ;  /* 0x009896800000895d */ /* 0x002fea0003900000 */
[----:B------:R-:W1:Y:S02]  /*9820*/  @!P0 SYNCS.PHASECHK.TRANS64 P0, [R7+URZ], R4 ;  /* 0x00000004070085a7 */ /* 0x000e64000800007f */
[----:B-1----:R-:W-:Y:S05]  /*9830*/  @!P0 BRA `(.L_x_187) ;  /* 0xfffffffc00f08947 */ /* 0x002fea000383ffff */
[----:B------:R-:W-:Y:S05]  /*9840*/  BRA `(.L_x_200) ;  /* 0xfffffff800ec7947 */ /* 0x000fea000383ffff */
.L_x_188:
[----:B0-----:R0:W1:Y:S02]  /*9850*/  SYNCS.PHASECHK.TRANS64.TRYWAIT P0, [R6+URZ], R5 ;  /* 0x00000005060075a7 */ /* 0x001064000800017f */
[----:B-1----:R-:W-:Y:S05]  /*9860*/  @!P0 NANOSLEEP.SYNCS 0x989680 ;  /* 0x009896800000895d */ /* 0x002fea0003900000 */
[----:B------:R-:W1:Y:S02]  /*9870*/  @!P0 SYNCS.PHASECHK.TRANS64 P0, [R6+URZ], R5 ;  /* 0x00000005060085a7 */ /* 0x000e64000800007f */
[----:B-1----:R-:W-:Y:S05]  /*9880*/  @!P0 BRA `(.L_x_188) ;  /* 0xfffffffc00f08947 */ /* 0x002fea000383ffff */
[----:B------:R-:W-:Y:S05]  /*9890*/  BRA `(.L_x_201) ;  /* 0xfffffff800f47947 */ /* 0x000fea000383ffff */
.L_x_202:
[----:B------:R-:W-:-:S00]  /*98a0*/  BRA `(.L_x_202) ;  /* 0xfffffffc00fc7947 */ /* 0x000fc0000383ffff */
[----:B------:R-:W-:-:S00]  /*98b0*/  NOP ;  /* 0x0000000000007918 */ /* 0x000fc00000000000 */
        /* <DEDUP_REMOVED lines=12> */
.L_x_203:


//--------------------- .nv.shared._ZN7cutlass13device_kernelINS_4gemm6kernel13GemmUniversalIN4cute5tupleIJiiiiEEENS1_10collective13CollectiveMmaINS1_37MainloopSm90TmaGmmaWarpSpecializedFP8ILi4ENS5_IJNS4_1CILi1EEESB_SB_EEENS1_32KernelTmaWarpSpecializedPingpongEEENS5_IJNSA_ILi64EEENSA_ILi128EEENSA_ILi256EEEEEENS_12float_e4m3_tENS5_IJlSB_lEEESJ_SK_NS4_8TiledMMAINS4_8MMA_AtomIJNS4_4SM904GMMA31MMA_64x128x32_F32E4M3E4M3_SS_TNILNSO_7ScaleInE1ELSQ_1EEEEEENS4_6LayoutISC_NS5_IJNSA_ILi0EEESU_SU_EEEEENS5_IJNS4_10UnderscoreESX_SX_EEEEENS4_13SM90_TMA_LOADENS4_14ComposedLayoutINS4_7SwizzleILi3ELi4ELi3EEENS4_18smem_ptr_flag_bitsILi8EEENST_INS5_IJNSA_ILi8EEESG_EEENS5_IJSG_SB_EEEEEEEvNS4_8identityES10_S1A_vS1B_EENS_8epilogue10collective6detail29Sm90TmaWarpSpecializedAdapterINS1E_15DefaultEpilogueISJ_SK_SK_NS1D_6thread17LinearCombinationISJ_Li1EffLNS1I_9ScaleType4KindE0ELNS_15FloatRoundStyleE2ESJ_EENS1_15EpilogueDefaultEEEEEvvEEEEvNT_6ParamsE --------------------------
	.section	.nv.shared._ZN7cutlass13device_kernelINS_4gemm6kernel13GemmUniversalIN4cute5tupleIJiiiiEEENS1_10collective13CollectiveMmaINS1_37MainloopSm90TmaGmmaWarpSpecializedFP8ILi4ENS5_IJNS4_1CILi1EEESB_SB_EEENS1_32KernelTmaWarpSpecializedPingpongEEENS5_IJNSA_ILi64EEENSA_ILi128EEENSA_ILi256EEEEEENS_12float_e4m3_tENS5_IJlSB_lEEESJ_SK_NS4_8TiledMMAINS4_8MMA_AtomIJNS4_4SM904GMMA31MMA_64x128x32_F32E4M3E4M3_SS_TNILNSO_7ScaleInE1ELSQ_1EEEEEENS4_6LayoutISC_NS5_IJNSA_ILi0EEESU_SU_EEEEENS5_IJNS4_10UnderscoreESX_SX_EEEEENS4_13SM90_TMA_LOADENS4_14ComposedLayoutINS4_7SwizzleILi3ELi4ELi3EEENS4_18smem_ptr_flag_bitsILi8EEENST_INS5_IJNSA_ILi8EEESG_EEENS5_IJSG_SB_EEEEEEEvNS4_8identityES10_S1A_vS1B_EENS_8epilogue10collective6detail29Sm90TmaWarpSpecializedAdapterINS1E_15DefaultEpilogueISJ_SK_SK_NS1D_6thread17LinearCombinationISJ_Li1EffLNS1I_9ScaleType4KindE0ELNS_15FloatRoundStyleE2ESJ_EENS1_15EpilogueDefaultEEEEEvvEEEEvNT_6ParamsE,"aw",@nobits
	.sectionflags	@""
	.align	16
	.zero		1024


//--------------------- .nv.shared.reserved.0     --------------------------
	.section	.nv.shared.reserved.0,"aw",@nobits
	.weak		__nv_reservedSMEM_offset_0_alias
	.size		__nv_reservedSMEM_offset_0_alias, 0, 0
	.other		__nv_reservedSMEM_offset_0_alias,@"STO_CUDA_RESERVED_SHARED STV_DEFAULT"
__nv_reservedSMEM_offset_0_alias:
	.zero		0


//--------------------- .nv.global                --------------------------
	.section	.nv.global,"aw",@nobits
.nv.global:
	.type		_ZN39_INTERNAL_4ea899f8_4_k_cu_02b279ab_84534cute1_E,@object
	.size		_ZN39_INTERNAL_4ea899f8_4_k_cu_02b279ab_84534cute1_E,(_ZN39_INTERNAL_4ea899f8_4_k_cu_02b279ab_84534cuda3std3__45__cpo6cbeginE - _ZN39_INTERNAL_4ea899f8_4_k_cu_02b279ab_84534cute1_E)
_ZN39_INTERNAL_4ea899f8_4_k_cu_02b279ab_84534cute1_E:
	.zero		1
	.type		_ZN39_INTERNAL_4ea899f8_4_k_cu_02b279ab_84534cuda3std3__45__cpo6cbeginE,@object
	.size		_ZN39_INTERNAL_4ea899f8_4_k_cu_02b279ab_84534cuda3std3__45__cpo6cbeginE,(_ZN39_INTERNAL_4ea899f8_4_k_cu_02b279ab_84534cuda3std3__48in_placeE - _ZN39_INTERNAL_4ea899f8_4_k_cu_02b279ab_84534cuda3std3__45__cpo6cbeginE)
_ZN39_INTERNAL_4ea899f8_4_k_cu_02b279ab_84534cuda3std3__45__cpo6cbeginE:
	.zero		1
	.type		_ZN39_INTERNAL_4ea899f8_4_k_cu_02b279ab_84534cuda3std3__48in_placeE,@object
	.size		_ZN39_INTERNAL_4ea899f8_4_k_cu_02b279ab_84534cuda3std3__48in_placeE,(_ZN39_INTERNAL_4ea899f8_4_k_cu_02b279ab_84534cuda3std6ranges3__45__cpo9iter_moveE - _ZN39_INTERNAL_4ea899f8_4_k_cu_02b279ab_84534cuda3std3__48in_placeE)
_ZN39_INTERNAL_4ea899f8_4_k_cu_02b279ab_84534cuda3std3__48in_placeE:
	.zero		1
	.type		_ZN39_INTERNAL_4ea899f8_4_k_cu_02b279ab_84534cuda3std6ranges3__45__cpo9iter_moveE,@object
	.size		_ZN39_INTERNAL_4ea899f8_4_k_cu_02b279ab_84534cuda3std6ranges3__45__cpo9iter_moveE,(_ZN39_INTERNAL_4ea899f8_4_k_cu_02b279ab_84534cuda3std3__45__cpo5beginE - _ZN39_INTERNAL_4ea899f8_4_k_cu_02b279ab_84534cuda3std6ranges3__45__cpo9iter_moveE)
_ZN39_INTERNAL_4ea899f8_4_k_cu_02b279ab_84534cuda3std6ranges3__45__cpo9iter_moveE:
	.zero		1
	.type		_ZN39_INTERNAL_4ea899f8_4_k_cu_02b279ab_84534cuda3std3__45__cpo5beginE,@object
	.size		_ZN39_INTERNAL_4ea899f8_4_k_cu_02b279ab_84534cuda3std3__45__cpo5beginE,(_ZN39_INTERNAL_4ea899f8_4_k_cu_02b279ab_84534cuda3std3__441_GLOBAL__N__4ea899f8_4_k_cu_02b279ab_84536ignoreE - _ZN39_INTERNAL_4ea899f8_4_k_cu_02b279ab_84534cuda3std3__45__cpo5beginE)
_ZN39_INTERNAL_4ea899f8_4_k_cu_02b279ab_84534cuda3std3__45__cpo5beginE:
	.zero		1
	.type		_ZN39_INTERNAL_4ea899f8_4_k_cu_02b279ab_84534cuda3std3__441_GLOBAL__N__4ea899f8_4_k_cu_02b279ab_84536ignoreE,@object
	.size		_ZN39_INTERNAL_4ea899f8_4_k_cu_02b279ab_84534cuda3std3__441_GLOBAL__N__4ea899f8_4_k_cu_02b279ab_84536ignoreE,(_ZN39_INTERNAL_4ea899f8_4_k_cu_02b279ab_84534cute7productE - _ZN39_INTERNAL_4ea899f8_4_k_cu_02b279ab_84534cuda3std3__441_GLOBAL__N__4ea899f8_4_k_cu_02b279ab_84536ignoreE)
_ZN39_INTERNAL_4ea899f8_4_k_cu_02b279ab_84534cuda3std3__441_GLOBAL__N__4ea899f8_4_k_cu_02b279ab_84536ignoreE:
	.zero		1
	.type		_ZN39_INTERNAL_4ea899f8_4_k_cu_02b279ab_84534cute7productE,@object
	.size		_ZN39_INTERNAL_4ea899f8_4_k_cu_02b279ab_84534cute7productE,(_ZN39_INTERNAL_4ea899f8_4_k_cu_02b279ab_84534cuda3std3__45__cpo3endE - _ZN39_INTERNAL_4ea899f8_4_k_cu_02b279ab_84534cute7productE)
_ZN39_INTERNAL_4ea899f8_4_k_cu_02b279ab_84534cute7productE:
	.zero		1
	.type		_ZN39_INTERNAL_4ea899f8_4_k_cu_02b279ab_84534cuda3std3__45__cpo3endE,@object
	.size		_ZN39_INTERNAL_4ea899f8_4_k_cu_02b279ab_84534cuda3std3__45__cpo3endE,(_ZN39_INTERNAL_4ea899f8_4_k_cu_02b279ab_84534cuda3std3__419piecewise_constructE - _ZN39_INTERNAL_4ea899f8_4_k_cu_02b279ab_84534cuda3std3__45__cpo3endE)
_ZN39_INTERNAL_4ea899f8_4_k_cu_02b279ab_84534cuda3std3__45__cpo3endE:
	.zero		1
	.type		_ZN39_INTERNAL_4ea899f8_4_k_cu_02b279ab_84534cuda3std3__419piecewise_constructE,@object
	.size		_ZN39_INTERNAL_4ea899f8_4_k_cu_02b279ab_84534cuda3std3__419piecewise_constructE,(_ZN39_INTERNAL_4ea899f8_4_k_cu_02b279ab_84534cuda3std3__45__cpo4cendE - _ZN39_INTERNAL_4ea899f8_4_k_cu_02b279ab_84534cuda3std3__419piecewise_constructE)
_ZN39_INTERNAL_4ea899f8_4_k_cu_02b279ab_84534cuda3std3__419piecewise_constructE:
	.zero		1
	.type		_ZN39_INTERNAL_4ea899f8_4_k_cu_02b279ab_84534cuda3std3__45__cpo4cendE,@object
	.size		_ZN39_INTERNAL_4ea899f8_4_k_cu_02b279ab_84534cuda3std3__45__cpo4cendE,(_ZN39_INTERNAL_4ea899f8_4_k_cu_02b279ab_84534cuda3std6ranges3__45__cpo4swapE - _ZN39_INTERNAL_4ea899f8_4_k_cu_02b279ab_84534cuda3std3__45__cpo4cendE)
_ZN39_INTERNAL_4ea899f8_4_k_cu_02b279ab_84534cuda3std3__45__cpo4cendE:
	.zero		1
	.type		_ZN39_INTERNAL_4ea899f8_4_k_cu_02b279ab_84534cuda3std6ranges3__45__cpo4swapE,@object
	.size		_ZN39_INTERNAL_4ea899f8_4_k_cu_02b279ab_84534cuda3std6ranges3__45__cpo4swapE,(.L_7 - _ZN39_INTERNAL_4ea899f8_4_k_cu_02b279ab_84534cuda3std6ranges3__45__cpo4swapE)
_ZN39_INTERNAL_4ea899f8_4_k_cu_02b279ab_84534cuda3std6ranges3__45__cpo4swapE:
	.zero		1
.L_7:


//--------------------- .nv.constant0._ZN7cutlass13device_kernelINS_4gemm6kernel13GemmUniversalIN4cute5tupleIJiiiiEEENS1_10collective13CollectiveMmaINS1_37MainloopSm90TmaGmmaWarpSpecializedFP8ILi4ENS5_IJNS4_1CILi1EEESB_SB_EEENS1_32KernelTmaWarpSpecializedPingpongEEENS5_IJNSA_ILi64EEENSA_ILi128EEENSA_ILi256EEEEEENS_12float_e4m3_tENS5_IJlSB_lEEESJ_SK_NS4_8TiledMMAINS4_8MMA_AtomIJNS4_4SM904GMMA31MMA_64x128x32_F32E4M3E4M3_SS_TNILNSO_7ScaleInE1ELSQ_1EEEEEENS4_6LayoutISC_NS5_IJNSA_ILi0EEESU_SU_EEEEENS5_IJNS4_10UnderscoreESX_SX_EEEEENS4_13SM90_TMA_LOADENS4_14ComposedLayoutINS4_7SwizzleILi3ELi4ELi3EEENS4_18smem_ptr_flag_bitsILi8EEENST_INS5_IJNSA_ILi8EEESG_EEENS5_IJSG_SB_EEEEEEEvNS4_8identityES10_S1A_vS1B_EENS_8epilogue10collective6detail29Sm90TmaWarpSpecializedAdapterINS1E_15DefaultEpilogueISJ_SK_SK_NS1D_6thread17LinearCombinationISJ_Li1EffLNS1I_9ScaleType4KindE0ELNS_15FloatRoundStyleE2ESJ_EENS1_15EpilogueDefaultEEEEEvvEEEEvNT_6ParamsE --------------------------
	.section	.nv.constant0._ZN7cutlass13device_kernelINS_4gemm6kernel13GemmUniversalIN4cute5tupleIJiiiiEEENS1_10collective13CollectiveMmaINS1_37MainloopSm90TmaGmmaWarpSpecializedFP8ILi4ENS5_IJNS4_1CILi1EEESB_SB_EEENS1_32KernelTmaWarpSpecializedPingpongEEENS5_IJNSA_ILi64EEENSA_ILi128EEENSA_ILi256EEEEEENS_12float_e4m3_tENS5_IJlSB_lEEESJ_SK_NS4_8TiledMMAINS4_8MMA_AtomIJNS4_4SM904GMMA31MMA_64x128x32_F32E4M3E4M3_SS_TNILNSO_7ScaleInE1ELSQ_1EEEEEENS4_6LayoutISC_NS5_IJNSA_ILi0EEESU_SU_EEEEENS5_IJNS4_10UnderscoreESX_SX_EEEEENS4_13SM90_TMA_LOADENS4_14ComposedLayoutINS4_7SwizzleILi3ELi4ELi3EEENS4_18smem_ptr_flag_bitsILi8EEENST_INS5_IJNSA_ILi8EEESG_EEENS5_IJSG_SB_EEEEEEEvNS4_8identityES10_S1A_vS1B_EENS_8epilogue10collective6detail29Sm90TmaWarpSpecializedAdapterINS1E_15DefaultEpilogueISJ_SK_SK_NS1D_6thread17LinearCombinationISJ_Li1EffLNS1I_9ScaleType4KindE0ELNS_15FloatRoundStyleE2ESJ_EENS1_15EpilogueDefaultEEEEEvvEEEEvNT_6ParamsE,"a",@progbits
	.sectionflags	@""
	.align	4
.nv.constant0._ZN7cutlass13device_kernelINS_4gemm6kernel13GemmUniversalIN4cute5tupleIJiiiiEEENS1_10collective13CollectiveMmaINS1_37MainloopSm90TmaGmmaWarpSpecializedFP8ILi4ENS5_IJNS4_1CILi1EEESB_SB_EEENS1_32KernelTmaWarpSpecializedPingpongEEENS5_IJNSA_ILi64EEENSA_ILi128EEENSA_ILi256EEEEEENS_12float_e4m3_tENS5_IJlSB_lEEESJ_SK_NS4_8TiledMMAINS4_8MMA_AtomIJNS4_4SM904GMMA31MMA_64x128x32_F32E4M3E4M3_SS_TNILNSO_7ScaleInE1ELSQ_1EEEEEENS4_6LayoutISC_NS5_IJNSA_ILi0EEESU_SU_EEEEENS5_IJNS4_10UnderscoreESX_SX_EEEEENS4_13SM90_TMA_LOADENS4_14ComposedLayoutINS4_7SwizzleILi3ELi4ELi3EEENS4_18smem_ptr_flag_bitsILi8EEENST_INS5_IJNSA_ILi8EEESG_EEENS5_IJSG_SB_EEEEEEEvNS4_8identityES10_S1A_vS1B_EENS_8epilogue10collective6detail29Sm90TmaWarpSpecializedAdapterINS1E_15DefaultEpilogueISJ_SK_SK_NS1D_6thread17LinearCombinationISJ_Li1EffLNS1I_9ScaleType4KindE0ELNS_15FloatRoundStyleE2ESJ_EENS1_15EpilogueDefaultEEEEEvvEEEEvNT_6ParamsE:
	.zero		1664


//--------------------- SYMBOLS --------------------------

	.type		.nv.reservedSmem.offset0,@object
	.size		.nv.reservedSmem.offset0,0x4
